	.target	sm_100a

	.elftype	@"ET_EXEC"


//--------------------- .note.nv.tkinfo           --------------------------
	.section	.note.nv.tkinfo,"",@"SHT_NOTE"
	.sectionflags	@"SHF_NOTE_NV_TKINFO"
	.tkinfo
        /*0018*/ 	.word	0x00000002
        /*0030*/ 	.string	""
        /*0030*/ 	.string	"ptxas"
        /*0030*/ 	.string	"Cuda compilation tools, release 13.0, V13.0.88"
        /*0030*/ 	.string	"Build cuda_13.0.r13.0/compiler.36424714_0"
        /*0030*/ 	.string	"-arch sm_100a -m 64 "



//--------------------- .note.nv.cuinfo           --------------------------
	.section	.note.nv.cuinfo,"",@"SHT_NOTE"
	.sectionflags	@"SHF_NOTE_NV_CUINFO"
        /*0018*/ 	.short	0x0002
        /*001a*/ 	.short	0x0064
        /*001c*/ 	.short	0x0082
	.zero		2


//--------------------- .nv.info                  --------------------------
	.section	.nv.info,"",@"SHT_CUDA_INFO"
	.align	4


	//----- nvinfo : EIATTR_REGCOUNT
	.align		4
        /*0000*/ 	.byte	0x04, 0x2f
        /*0002*/ 	.short	(.L_19 - .L_18)
	.align		4
.L_18:
        /*0004*/ 	.word	index@(_ZN7cutlass13device_kernelINS_4gemm6kernel13GemmUniversalIN4cute5tupleIJiiiiEEENS1_10collective13CollectiveMmaINS1_35MainloopSm100TmaUmmaWarpSpecializedILi17ELi2ELi4ENS5_IJNS4_1CILi1EEESB_SB_EEEEENS5_IJNSA_ILi64EEENSA_ILi128EEESE_EEENS_12float_e5m2_tENS5_IJSB_llEEENS_12float_e4m3_tENS5_IJlSB_lEEENS4_8TiledMMAINS4_8MMA_AtomIJNS4_10MMA_TraitsINS4_19SM100_MMA_F8F6F4_SSEJSH_SJ_fSE_SF_NS4_17integral_constantINS4_4UMMA5MajorELSR_1EEENSP_ISR_LSR_0EEENSP_INSQ_7ScaleInELSU_0EEESV_EEEEEENS4_6LayoutISC_NS5_IJNSA_ILi0EEESZ_SZ_EEEEENS5_IJNS4_10UnderscoreES12_S12_EEEEENS4_13SM90_TMA_LOADENS4_14ComposedLayoutINS4_7SwizzleILi2ELi4ELi3EEENS4_18smem_ptr_flag_bitsILi8EEENSY_INS5_IJSE_NSA_ILi8EEEEEENS5_IJSB_SE_EEEEEEEvNS4_8identityES15_NS16_IS18_S1A_NSY_INS5_IJS1B_SE_EEENS5_IJSE_SB_EEEEEEEvS1G_EENS_8epilogue10collective18CollectiveEpilogueINS1M_23Sm100TmaWarpSpecializedILi2ELi2ELi32ELb0ELb0EEEJSG_NS5_IJNSY_ISE_SB_EES1R_EEESH_SK_SH_SK_NS1M_6fusion15FusionCallbacksIS1Q_NS1T_17LinearCombinationISH_fSH_fLNS_15FloatRoundStyleE2EEESG_S1S_JEEENS4_5SM1004TMEM4LOAD26SM100_TMEM_LOAD_16dp32b32xES15_S1K_NS4_39AutoVectorizingCopyWithAssumedAlignmentILi128EEENS4_14SM90_TMA_STOREES1K_S24_S24_EEEvvEEEEvNT_6ParamsE)
        /*0008*/ 	.word	0x00000080


	//----- nvinfo : EIATTR_FRAME_SIZE
	.align		4
.L_19:
        /*000c*/ 	.byte	0x04, 0x11
        /*000e*/ 	.short	(.L_21 - .L_20)
	.align		4
.L_20:
        /*0010*/ 	.word	index@($__internal_2_$__cuda_sm10x_tcgen05_guardrail_trap_unallocated_columns_being_dealloced)
        /*0014*/ 	.word	0x00000000


	//----- nvinfo : EIATTR_FRAME_SIZE
	.align		4
.L_21:
        /*0018*/ 	.byte	0x04, 0x11
        /*001a*/ 	.short	(.L_23 - .L_22)
	.align		4
.L_22:
        /*001c*/ 	.word	index@($__internal_1_$__cuda_sm10x_tcgen05_guardrail_trap_phase_invalid_during_alloc)
        /*0020*/ 	.word	0x00000000


	//----- nvinfo : EIATTR_FRAME_SIZE
	.align		4
.L_23:
        /*0024*/ 	.byte	0x04, 0x11
        /*0026*/ 	.short	(.L_25 - .L_24)
	.align		4
.L_24:
        /*0028*/ 	.word	index@($__internal_0_$__cuda_sm10x_tcgen05_guardrail_trap_col_being_dealloced_not_returned_by_alloc)
        /*002c*/ 	.word	0x00000000


	//----- nvinfo : EIATTR_FRAME_SIZE
	.align		4
.L_25:
        /*0030*/ 	.byte	0x04, 0x11
        /*0032*/ 	.short	(.L_27 - .L_26)
	.align		4
.L_26:
        /*0034*/ 	.word	index@(_ZN7cutlass13device_kernelINS_4gemm6kernel13GemmUniversalIN4cute5tupleIJiiiiEEENS1_10collective13CollectiveMmaINS1_35MainloopSm100TmaUmmaWarpSpecializedILi17ELi2ELi4ENS5_IJNS4_1CILi1EEESB_SB_EEEEENS5_IJNSA_ILi64EEENSA_ILi128EEESE_EEENS_12float_e5m2_tENS5_IJSB_llEEENS_12float_e4m3_tENS5_IJlSB_lEEENS4_8TiledMMAINS4_8MMA_AtomIJNS4_10MMA_TraitsINS4_19SM100_MMA_F8F6F4_SSEJSH_SJ_fSE_SF_NS4_17integral_constantINS4_4UMMA5MajorELSR_1EEENSP_ISR_LSR_0EEENSP_INSQ_7ScaleInELSU_0EEESV_EEEEEENS4_6LayoutISC_NS5_IJNSA_ILi0EEESZ_SZ_EEEEENS5_IJNS4_10UnderscoreES12_S12_EEEEENS4_13SM90_TMA_LOADENS4_14ComposedLayoutINS4_7SwizzleILi2ELi4ELi3EEENS4_18smem_ptr_flag_bitsILi8EEENSY_INS5_IJSE_NSA_ILi8EEEEEENS5_IJSB_SE_EEEEEEEvNS4_8identityES15_NS16_IS18_S1A_NSY_INS5_IJS1B_SE_EEENS5_IJSE_SB_EEEEEEEvS1G_EENS_8epilogue10collective18CollectiveEpilogueINS1M_23Sm100TmaWarpSpecializedILi2ELi2ELi32ELb0ELb0EEEJSG_NS5_IJNSY_ISE_SB_EES1R_EEESH_SK_SH_SK_NS1M_6fusion15FusionCallbacksIS1Q_NS1T_17LinearCombinationISH_fSH_fLNS_15FloatRoundStyleE2EEESG_S1S_JEEENS4_5SM1004TMEM4LOAD26SM100_TMEM_LOAD_16dp32b32xES15_S1K_NS4_39AutoVectorizingCopyWithAssumedAlignmentILi128EEENS4_14SM90_TMA_STOREES1K_S24_S24_EEEvvEEEEvNT_6ParamsE)
        /*0038*/ 	.word	0x00000000


	//----- nvinfo : EIATTR_MIN_STACK_SIZE
	.align		4
.L_27:
        /*003c*/ 	.byte	0x04, 0x12
        /*003e*/ 	.short	(.L_29 - .L_28)
	.align		4
.L_28:
        /*0040*/ 	.word	index@(_ZN7cutlass13device_kernelINS_4gemm6kernel13GemmUniversalIN4cute5tupleIJiiiiEEENS1_10collective13CollectiveMmaINS1_35MainloopSm100TmaUmmaWarpSpecializedILi17ELi2ELi4ENS5_IJNS4_1CILi1EEESB_SB_EEEEENS5_IJNSA_ILi64EEENSA_ILi128EEESE_EEENS_12float_e5m2_tENS5_IJSB_llEEENS_12float_e4m3_tENS5_IJlSB_lEEENS4_8TiledMMAINS4_8MMA_AtomIJNS4_10MMA_TraitsINS4_19SM100_MMA_F8F6F4_SSEJSH_SJ_fSE_SF_NS4_17integral_constantINS4_4UMMA5MajorELSR_1EEENSP_ISR_LSR_0EEENSP_INSQ_7ScaleInELSU_0EEESV_EEEEEENS4_6LayoutISC_NS5_IJNSA_ILi0EEESZ_SZ_EEEEENS5_IJNS4_10UnderscoreES12_S12_EEEEENS4_13SM90_TMA_LOADENS4_14ComposedLayoutINS4_7SwizzleILi2ELi4ELi3EEENS4_18smem_ptr_flag_bitsILi8EEENSY_INS5_IJSE_NSA_ILi8EEEEEENS5_IJSB_SE_EEEEEEEvNS4_8identityES15_NS16_IS18_S1A_NSY_INS5_IJS1B_SE_EEENS5_IJSE_SB_EEEEEEEvS1G_EENS_8epilogue10collective18CollectiveEpilogueINS1M_23Sm100TmaWarpSpecializedILi2ELi2ELi32ELb0ELb0EEEJSG_NS5_IJNSY_ISE_SB_EES1R_EEESH_SK_SH_SK_NS1M_6fusion15FusionCallbacksIS1Q_NS1T_17LinearCombinationISH_fSH_fLNS_15FloatRoundStyleE2EEESG_S1S_JEEENS4_5SM1004TMEM4LOAD26SM100_TMEM_LOAD_16dp32b32xES15_S1K_NS4_39AutoVectorizingCopyWithAssumedAlignmentILi128EEENS4_14SM90_TMA_STOREES1K_S24_S24_EEEvvEEEEvNT_6ParamsE)
        /*0044*/ 	.word	0x00000000
.L_29:


//--------------------- .nv.compat                --------------------------
	.section	.nv.compat,"",@"SHT_CUDA_COMPAT_INFO"
	.align	4
        /*0000*/ 	.byte	0x02, 0x09, 0x01, 0x00, 0x02, 0x02, 0x02, 0x00, 0x02, 0x05, 0x05, 0x00, 0x03, 0x07, 0x01, 0x01
        /*0010*/ 	.byte	0x02, 0x03, 0x01, 0x00, 0x02, 0x06, 0x01, 0x00, 0x04, 0x0b, 0x08, 0x00, 0x09, 0x00, 0x00, 0x00
        /*0020*/ 	.byte	0x00, 0x00, 0x00, 0x00


//--------------------- .nv.info._ZN7cutlass13device_kernelINS_4gemm6kernel13GemmUniversalIN4cute5tupleIJiiiiEEENS1_10collective13CollectiveMmaINS1_35MainloopSm100TmaUmmaWarpSpecializedILi17ELi2ELi4ENS5_IJNS4_1CILi1EEESB_SB_EEEEENS5_IJNSA_ILi64EEENSA_ILi128EEESE_EEENS_12float_e5m2_tENS5_IJSB_llEEENS_12float_e4m3_tENS5_IJlSB_lEEENS4_8TiledMMAINS4_8MMA_AtomIJNS4_10MMA_TraitsINS4_19SM100_MMA_F8F6F4_SSEJSH_SJ_fSE_SF_NS4_17integral_constantINS4_4UMMA5MajorELSR_1EEENSP_ISR_LSR_0EEENSP_INSQ_7ScaleInELSU_0EEESV_EEEEEENS4_6LayoutISC_NS5_IJNSA_ILi0EEESZ_SZ_EEEEENS5_IJNS4_10UnderscoreES12_S12_EEEEENS4_13SM90_TMA_LOADENS4_14ComposedLayoutINS4_7SwizzleILi2ELi4ELi3EEENS4_18smem_ptr_flag_bitsILi8EEENSY_INS5_IJSE_NSA_ILi8EEEEEENS5_IJSB_SE_EEEEEEEvNS4_8identityES15_NS16_IS18_S1A_NSY_INS5_IJS1B_SE_EEENS5_IJSE_SB_EEEEEEEvS1G_EENS_8epilogue10collective18CollectiveEpilogueINS1M_23Sm100TmaWarpSpecializedILi2ELi2ELi32ELb0ELb0EEEJSG_NS5_IJNSY_ISE_SB_EES1R_EEESH_SK_SH_SK_NS1M_6fusion15FusionCallbacksIS1Q_NS1T_17LinearCombinationISH_fSH_fLNS_15FloatRoundStyleE2EEESG_S1S_JEEENS4_5SM1004TMEM4LOAD26SM100_TMEM_LOAD_16dp32b32xES15_S1K_NS4_39AutoVectorizingCopyWithAssumedAlignmentILi128EEENS4_14SM90_TMA_STOREES1K_S24_S24_EEEvvEEEEvNT_6ParamsE --------------------------
	.section	.nv.info._ZN7cutlass13device_kernelINS_4gemm6kernel13GemmUniversalIN4cute5tupleIJiiiiEEENS1_10collective13CollectiveMmaINS1_35MainloopSm100TmaUmmaWarpSpecializedILi17ELi2ELi4ENS5_IJNS4_1CILi1EEESB_SB_EEEEENS5_IJNSA_ILi64EEENSA_ILi128EEESE_EEENS_12float_e5m2_tENS5_IJSB_llEEENS_12float_e4m3_tENS5_IJlSB_lEEENS4_8TiledMMAINS4_8MMA_AtomIJNS4_10MMA_TraitsINS4_19SM100_MMA_F8F6F4_SSEJSH_SJ_fSE_SF_NS4_17integral_constantINS4_4UMMA5MajorELSR_1EEENSP_ISR_LSR_0EEENSP_INSQ_7ScaleInELSU_0EEESV_EEEEEENS4_6LayoutISC_NS5_IJNSA_ILi0EEESZ_SZ_EEEEENS5_IJNS4_10UnderscoreES12_S12_EEEEENS4_13SM90_TMA_LOADENS4_14ComposedLayoutINS4_7SwizzleILi2ELi4ELi3EEENS4_18smem_ptr_flag_bitsILi8EEENSY_INS5_IJSE_NSA_ILi8EEEEEENS5_IJSB_SE_EEEEEEEvNS4_8identityES15_NS16_IS18_S1A_NSY_INS5_IJS1B_SE_EEENS5_IJSE_SB_EEEEEEEvS1G_EENS_8epilogue10collective18CollectiveEpilogueINS1M_23Sm100TmaWarpSpecializedILi2ELi2ELi32ELb0ELb0EEEJSG_NS5_IJNSY_ISE_SB_EES1R_EEESH_SK_SH_SK_NS1M_6fusion15FusionCallbacksIS1Q_NS1T_17LinearCombinationISH_fSH_fLNS_15FloatRoundStyleE2EEESG_S1S_JEEENS4_5SM1004TMEM4LOAD26SM100_TMEM_LOAD_16dp32b32xES15_S1K_NS4_39AutoVectorizingCopyWithAssumedAlignmentILi128EEENS4_14SM90_TMA_STOREES1K_S24_S24_EEEvvEEEEvNT_6ParamsE,"",@"SHT_CUDA_INFO"
	.sectionflags	@""
	.align	4


	//----- nvinfo : EIATTR_CUDA_API_VERSION
	.align		4
        /*0000*/ 	.byte	0x04, 0x37
        /*0002*/ 	.short	(.L_31 - .L_30)
.L_30:
        /*0004*/ 	.word	0x00000082


	//----- nvinfo : EIATTR_KPARAM_INFO
	.align		4
.L_31:
        /*0008*/ 	.byte	0x04, 0x17
        /*000a*/ 	.short	(.L_33 - .L_32)
.L_32:
        /*000c*/ 	.word	0x00000000
        /*0010*/ 	.short	0x0000
        /*0012*/ 	.short	0x0000
        /*0014*/ 	.byte	0x00, 0xf0, 0x01, 0x20


	//----- nvinfo : EIATTR_AT_ENTRY_FRAGMENTS
	.align		4
.L_33:
        /*0018*/ 	.byte	0x04, 0x4f
        /*001a*/ 	.short	(.L_35 - .L_34)


	//   ....[0]....
.L_34:
        /*001c*/ 	.word	0x00000006


	//----- nvinfo : EIATTR_RESERVED_SMEM_USED
	.align		4
.L_35:
        /*0020*/ 	.byte	0x01, 0x41
	.zero		2


	//----- nvinfo : EIATTR_SPARSE_MMA_MASK
	.align		4
        /*0024*/ 	.byte	0x03, 0x50
        /*0026*/ 	.short	0x0000


	//----- nvinfo : EIATTR_TCGEN05_1CTA_USED
	.align		4
        /*0028*/ 	.byte	0x01, 0x51
	.zero		2


	//----- nvinfo : EIATTR_MAXREG_COUNT
	.align		4
        /*002c*/ 	.byte	0x03, 0x1b
        /*002e*/ 	.short	0x00ff


	//----- nvinfo : EIATTR_NUM_BARRIERS
	.align		4
        /*0030*/ 	.byte	0x02, 0x4c
        /*0032*/ 	.byte	0x07
	.zero		1


	//----- nvinfo : EIATTR_EXTERNS
	.align		4
        /*0034*/ 	.byte	0x04, 0x0f
        /*0036*/ 	.short	(.L_37 - .L_36)


	//   ....[0]....
	.align		4
.L_36:
        /*0038*/ 	.word	index@(__assertfail)


	//----- nvinfo : EIATTR_MERCURY_ISA_VERSION
	.align		4
.L_37:
        /*003c*/ 	.byte	0x03, 0x5f
        /*003e*/ 	.short	0x0101


	//----- nvinfo : EIATTR_INT_WARP_WIDE_INSTR_OFFSETS
	.align		4
        /*0040*/ 	.byte	0x04, 0x31
        /*0042*/ 	.short	(.L_39 - .L_38)


	//   ....[0]....
.L_38:
        /*0044*/ 	.word	0x00001f80


	//   ....[1]....
        /*0048*/ 	.word	0x00004090


	//   ....[2]....
        /*004c*/ 	.word	0x000040b0


	//   ....[3]....
        /*0050*/ 	.word	0x000040e0


	//   ....[4]....
        /*0054*/ 	.word	0x00004a10


	//   ....[5]....
        /*0058*/ 	.word	0x00004a80


	//   ....[6]....
        /*005c*/ 	.word	0x00004c60


	//   ....[7]....
        /*0060*/ 	.word	0x00004dc0


	//----- nvinfo : EIATTR_COOP_GROUP_MASK_REGIDS
	.align		4
.L_39:
        /*0064*/ 	.byte	0x04, 0x29
        /*0066*/ 	.short	(.L_41 - .L_40)


	//   ....[0]....
.L_40:
        /*0068*/ 	.word	0xffffffff


	//   ....[1]....
        /*006c*/ 	.word	0xffffffff


	//   ....[2]....
        /*0070*/ 	.word	0xffffffff


	//   ....[3]....
        /*0074*/ 	.word	0xffffffff


	//   ....[4]....
        /*0078*/ 	.word	0xffffffff


	//   ....[5]....
        /*007c*/ 	.word	0xffffffff


	//   ....[6]....
        /*0080*/ 	.word	0xffffffff


	//   ....[7]....
        /*0084*/ 	.word	0xffffffff


	//   ....[8]....
        /*0088*/ 	.word	0xffffffff


	//   ....[9]....
        /*008c*/ 	.word	0xffffffff


	//   ....[10]....
        /*0090*/ 	.word	0xffffffff


	//   ....[11]....
        /*0094*/ 	.word	0xffffffff


	//   ....[12]....
        /*0098*/ 	.word	0xffffffff


	//----- nvinfo : EIATTR_COOP_GROUP_INSTR_OFFSETS
	.align		4
.L_41:
        /*009c*/ 	.byte	0x04, 0x28
        /*009e*/ 	.short	(.L_43 - .L_42)


	//   ....[0]....
.L_42:
        /*00a0*/ 	.word	0x00000090


	//   ....[1]....
        /*00a4*/ 	.word	0x000004d0


	//   ....[2]....
        /*00a8*/ 	.word	0x00000810


	//   ....[3]....
        /*00ac*/ 	.word	0x00000970


	//   ....[4]....
        /*00b0*/ 	.word	0x00000a70


	//   ....[5]....
        /*00b4*/ 	.word	0x00000be0


	//   ....[6]....
        /*00b8*/ 	.word	0x00000d80


	//   ....[7]....
        /*00bc*/ 	.word	0x00001e60


	//   ....[8]....
        /*00c0*/ 	.word	0x00003390


	//   ....[9]....
        /*00c4*/ 	.word	0x000035a0


	//   ....[10]....
        /*00c8*/ 	.word	0x000035d0


	//   ....[11]....
        /*00cc*/ 	.word	0x00003f70


	//   ....[12]....
        /*00d0*/ 	.word	0x000041a0


	//----- nvinfo : EIATTR_VRC_CTA_INIT_COUNT
	.align		4
.L_43:
        /*00d4*/ 	.byte	0x02, 0x4a
        /*00d6*/ 	.byte	0x80
	.zero		1


	//----- nvinfo : EIATTR_SYSCALL_OFFSETS
	.align		4
        /*00d8*/ 	.byte	0x04, 0x46
        /*00da*/ 	.short	(.L_45 - .L_44)


	//   ....[0]....
.L_44:
        /*00dc*/ 	.word	0x00005800


	//   ....[1]....
        /*00e0*/ 	.word	0x00005940


	//   ....[2]....
        /*00e4*/ 	.word	0x00006140


	//   ....[3]....
        /*00e8*/ 	.word	0x00006ed0


	//----- nvinfo : EIATTR_MBARRIER_INSTR_OFFSETS
	.align		4
.L_45:
        /*00ec*/ 	.byte	0x04, 0x39
        /*00ee*/ 	.short	(.L_47 - .L_46)


	//   ....[0]....
.L_46:
        /*00f0*/ 	.word	0x000005d0
        /*00f4*/ 	.word	0x000000ff
        /*00f8*/ 	.word	0x00000000
        /*00fc*/ 	.short	0x0100
        /*00fe*/ 	.byte	0x05
	.zero		1


	//   ....[1]....
        /*0100*/ 	.word	0x000005e0
        /*0104*/ 	.word	0x000000ff
        /*0108*/ 	.word	0x00000088
        /*010c*/ 	.short	0x0100
        /*010e*/ 	.byte	0x05
	.zero		1


	//   ....[2]....
        /*0110*/ 	.word	0x000005f0
        /*0114*/ 	.word	0x000000ff
        /*0118*/ 	.word	0x00000008
        /*011c*/ 	.short	0x0100
        /*011e*/ 	.byte	0x05
	.zero		1


	//   ....[3]....
        /*0120*/ 	.word	0x00000600
        /*0124*/ 	.word	0x000000ff
        /*0128*/ 	.word	0x00000090
        /*012c*/ 	.short	0x0100
        /*012e*/ 	.byte	0x05
	.zero		1


	//   ....[4]....
        /*0130*/ 	.word	0x00000610
        /*0134*/ 	.word	0x000000ff
        /*0138*/ 	.word	0x00000010
        /*013c*/ 	.short	0x0100
        /*013e*/ 	.byte	0x05
	.zero		1


	//   ....[5]....
        /*0140*/ 	.word	0x00000620
        /*0144*/ 	.word	0x000000ff
        /*0148*/ 	.word	0x00000098
        /*014c*/ 	.short	0x0100
        /*014e*/ 	.byte	0x05
	.zero		1


	//   ....[6]....
        /*0150*/ 	.word	0x00000630
        /*0154*/ 	.word	0x000000ff
        /*0158*/ 	.word	0x00000018
        /*015c*/ 	.short	0x0100
        /*015e*/ 	.byte	0x05
	.zero		1


	//   ....[7]....
        /*0160*/ 	.word	0x00000640
        /*0164*/ 	.word	0x000000ff
        /*0168*/ 	.word	0x000000a0
        /*016c*/ 	.short	0x0100
        /*016e*/ 	.byte	0x05
	.zero		1


	//   ....[8]....
        /*0170*/ 	.word	0x00000650
        /*0174*/ 	.word	0x000000ff
        /*0178*/ 	.word	0x00000020
        /*017c*/ 	.short	0x0100
        /*017e*/ 	.byte	0x05
	.zero		1


	//   ....[9]....
        /*0180*/ 	.word	0x00000660
        /*0184*/ 	.word	0x000000ff
        /*0188*/ 	.word	0x000000a8
        /*018c*/ 	.short	0x0100
        /*018e*/ 	.byte	0x05
	.zero		1


	//   ....[10]....
        /*0190*/ 	.word	0x00000670
        /*0194*/ 	.word	0x000000ff
        /*0198*/ 	.word	0x00000028
        /*019c*/ 	.short	0x0100
        /*019e*/ 	.byte	0x05
	.zero		1


	//   ....[11]....
        /*01a0*/ 	.word	0x00000680
        /*01a4*/ 	.word	0x000000ff
        /*01a8*/ 	.word	0x000000b0
        /*01ac*/ 	.short	0x0100
        /*01ae*/ 	.byte	0x05
	.zero		1


	//   ....[12]....
        /*01b0*/ 	.word	0x00000690
        /*01b4*/ 	.word	0x000000ff
        /*01b8*/ 	.word	0x00000030
        /*01bc*/ 	.short	0x0100
        /*01be*/ 	.byte	0x05
	.zero		1


	//   ....[13]....
        /*01c0*/ 	.word	0x000006a0
        /*01c4*/ 	.word	0x000000ff
        /*01c8*/ 	.word	0x000000b8
        /*01cc*/ 	.short	0x0100
        /*01ce*/ 	.byte	0x05
	.zero		1


	//   ....[14]....
        /*01d0*/ 	.word	0x000006b0
        /*01d4*/ 	.word	0x000000ff
        /*01d8*/ 	.word	0x00000038
        /*01dc*/ 	.short	0x0100
        /*01de*/ 	.byte	0x05
	.zero		1


	//   ....[15]....
        /*01e0*/ 	.word	0x000006c0
        /*01e4*/ 	.word	0x000000ff
        /*01e8*/ 	.word	0x000000c0
        /*01ec*/ 	.short	0x0100
        /*01ee*/ 	.byte	0x05
	.zero		1


	//   ....[16]....
        /*01f0*/ 	.word	0x000006d0
        /*01f4*/ 	.word	0x000000ff
        /*01f8*/ 	.word	0x00000040
        /*01fc*/ 	.short	0x0100
        /*01fe*/ 	.byte	0x05
	.zero		1


	//   ....[17]....
        /*0200*/ 	.word	0x000006e0
        /*0204*/ 	.word	0x000000ff
        /*0208*/ 	.word	0x000000c8
        /*020c*/ 	.short	0x0100
        /*020e*/ 	.byte	0x05
	.zero		1


	//   ....[18]....
        /*0210*/ 	.word	0x000006f0
        /*0214*/ 	.word	0x000000ff
        /*0218*/ 	.word	0x00000048
        /*021c*/ 	.short	0x0100
        /*021e*/ 	.byte	0x05
	.zero		1


	//   ....[19]....
        /*0220*/ 	.word	0x00000700
        /*0224*/ 	.word	0x000000ff
        /*0228*/ 	.word	0x000000d0
        /*022c*/ 	.short	0x0100
        /*022e*/ 	.byte	0x05
	.zero		1


	//   ....[20]....
        /*0230*/ 	.word	0x00000710
        /*0234*/ 	.word	0x000000ff
        /*0238*/ 	.word	0x00000050
        /*023c*/ 	.short	0x0100
        /*023e*/ 	.byte	0x05
	.zero		1


	//   ....[21]....
        /*0240*/ 	.word	0x00000720
        /*0244*/ 	.word	0x000000ff
        /*0248*/ 	.word	0x000000d8
        /*024c*/ 	.short	0x0100
        /*024e*/ 	.byte	0x05
	.zero		1


	//   ....[22]....
        /*0250*/ 	.word	0x00000730
        /*0254*/ 	.word	0x000000ff
        /*0258*/ 	.word	0x00000058
        /*025c*/ 	.short	0x0100
        /*025e*/ 	.byte	0x05
	.zero		1


	//   ....[23]....
        /*0260*/ 	.word	0x00000740
        /*0264*/ 	.word	0x000000ff
        /*0268*/ 	.word	0x000000e0
        /*026c*/ 	.short	0x0100
        /*026e*/ 	.byte	0x05
	.zero		1


	//   ....[24]....
        /*0270*/ 	.word	0x00000750
        /*0274*/ 	.word	0x000000ff
        /*0278*/ 	.word	0x00000060
        /*027c*/ 	.short	0x0100
        /*027e*/ 	.byte	0x05
	.zero		1


	//   ....[25]....
        /*0280*/ 	.word	0x00000760
        /*0284*/ 	.word	0x000000ff
        /*0288*/ 	.word	0x000000e8
        /*028c*/ 	.short	0x0100
        /*028e*/ 	.byte	0x05
	.zero		1


	//   ....[26]....
        /*0290*/ 	.word	0x00000770
        /*0294*/ 	.word	0x000000ff
        /*0298*/ 	.word	0x00000068
        /*029c*/ 	.short	0x0100
        /*029e*/ 	.byte	0x05
	.zero		1


	//   ....[27]....
        /*02a0*/ 	.word	0x00000780
        /*02a4*/ 	.word	0x000000ff
        /*02a8*/ 	.word	0x000000f0
        /*02ac*/ 	.short	0x0100
        /*02ae*/ 	.byte	0x05
	.zero		1


	//   ....[28]....
        /*02b0*/ 	.word	0x00000790
        /*02b4*/ 	.word	0x000000ff
        /*02b8*/ 	.word	0x00000070
        /*02bc*/ 	.short	0x0100
        /*02be*/ 	.byte	0x05
	.zero		1


	//   ....[29]....
        /*02c0*/ 	.word	0x000007a0
        /*02c4*/ 	.word	0x000000ff
        /*02c8*/ 	.word	0x000000f8
        /*02cc*/ 	.short	0x0100
        /*02ce*/ 	.byte	0x05
	.zero		1


	//   ....[30]....
        /*02d0*/ 	.word	0x000007b0
        /*02d4*/ 	.word	0x000000ff
        /*02d8*/ 	.word	0x00000078
        /*02dc*/ 	.short	0x0100
        /*02de*/ 	.byte	0x05
	.zero		1


	//   ....[31]....
        /*02e0*/ 	.word	0x000007c0
        /*02e4*/ 	.word	0x000000ff
        /*02e8*/ 	.word	0x00000100
        /*02ec*/ 	.short	0x0100
        /*02ee*/ 	.byte	0x05
	.zero		1


	//   ....[32]....
        /*02f0*/ 	.word	0x000007d0
        /*02f4*/ 	.word	0x000000ff
        /*02f8*/ 	.word	0x00000080
        /*02fc*/ 	.short	0x0100
        /*02fe*/ 	.byte	0x05
	.zero		1


	//   ....[33]....
        /*0300*/ 	.word	0x000007e0
        /*0304*/ 	.word	0x000000ff
        /*0308*/ 	.word	0x00000108
        /*030c*/ 	.short	0x0100
        /*030e*/ 	.byte	0x05
	.zero		1


	//   ....[34]....
        /*0310*/ 	.word	0x00000920
        /*0314*/ 	.word	0x000000ff
        /*0318*/ 	.word	0x00000110
        /*031c*/ 	.short	0x0100
        /*031e*/ 	.byte	0x07
	.zero		1


	//   ....[35]....
        /*0320*/ 	.word	0x00000930
        /*0324*/ 	.word	0x000000ff
        /*0328*/ 	.word	0x00000120
        /*032c*/ 	.short	0x0100
        /*032e*/ 	.byte	0x07
	.zero		1


	//   ....[36]....
        /*0330*/ 	.word	0x00000940
        /*0334*/ 	.word	0x000000ff
        /*0338*/ 	.word	0x00000118
        /*033c*/ 	.short	0x0100
        /*033e*/ 	.byte	0x07
	.zero		1


	//   ....[37]....
        /*0340*/ 	.word	0x00000950
        /*0344*/ 	.word	0x000000ff
        /*0348*/ 	.word	0x00000128
        /*034c*/ 	.short	0x0100
        /*034e*/ 	.byte	0x07
	.zero		1


	//   ....[38]....
        /*0350*/ 	.word	0x00000a40
        /*0354*/ 	.word	0x000000ff
        /*0358*/ 	.word	0x00000130
        /*035c*/ 	.short	0x0100
        /*035e*/ 	.byte	0x05
	.zero		1


	//   ....[39]....
        /*0360*/ 	.word	0x00000a50
        /*0364*/ 	.word	0x000000ff
        /*0368*/ 	.word	0x00000138
        /*036c*/ 	.short	0x0100
        /*036e*/ 	.byte	0x05
	.zero		1


	//   ....[40]....
        /*0370*/ 	.word	0x00000b90
        /*0374*/ 	.word	0x000000ff
        /*0378*/ 	.word	0x00000140
        /*037c*/ 	.short	0x0100
        /*037e*/ 	.byte	0x05
	.zero		1


	//   ....[41]....
        /*0380*/ 	.word	0x00000ba0
        /*0384*/ 	.word	0x000000ff
        /*0388*/ 	.word	0x00000150
        /*038c*/ 	.short	0x0100
        /*038e*/ 	.byte	0x05
	.zero		1


	//   ....[42]....
        /*0390*/ 	.word	0x00000bb0
        /*0394*/ 	.word	0x000000ff
        /*0398*/ 	.word	0x00000148
        /*039c*/ 	.short	0x0100
        /*039e*/ 	.byte	0x05
	.zero		1


	//   ....[43]....
        /*03a0*/ 	.word	0x00000bc0
        /*03a4*/ 	.word	0x000000ff
        /*03a8*/ 	.word	0x00000158
        /*03ac*/ 	.short	0x0100
        /*03ae*/ 	.byte	0x05
	.zero		1


	//   ....[44]....
        /*03b0*/ 	.word	0x00000cf0
        /*03b4*/ 	.word	0x000000ff
        /*03b8*/ 	.word	0x00000160
        /*03bc*/ 	.short	0x0100
        /*03be*/ 	.byte	0x07
	.zero		1


	//   ....[45]....
        /*03c0*/ 	.word	0x00000d00
        /*03c4*/ 	.word	0x000000ff
        /*03c8*/ 	.word	0x00000180
        /*03cc*/ 	.short	0x0100
        /*03ce*/ 	.byte	0x07
	.zero		1


	//   ....[46]....
        /*03d0*/ 	.word	0x00000d10
        /*03d4*/ 	.word	0x000000ff
        /*03d8*/ 	.word	0x00000168
        /*03dc*/ 	.short	0x0100
        /*03de*/ 	.byte	0x07
	.zero		1


	//   ....[47]....
        /*03e0*/ 	.word	0x00000d20
        /*03e4*/ 	.word	0x000000ff
        /*03e8*/ 	.word	0x00000188
        /*03ec*/ 	.short	0x0100
        /*03ee*/ 	.byte	0x07
	.zero		1


	//   ....[48]....
        /*03f0*/ 	.word	0x00000d30
        /*03f4*/ 	.word	0x000000ff
        /*03f8*/ 	.word	0x00000170
        /*03fc*/ 	.short	0x0100
        /*03fe*/ 	.byte	0x07
	.zero		1


	//   ....[49]....
        /*0400*/ 	.word	0x00000d40
        /*0404*/ 	.word	0x000000ff
        /*0408*/ 	.word	0x00000190
        /*040c*/ 	.short	0x0100
        /*040e*/ 	.byte	0x07
	.zero		1


	//   ....[50]....
        /*0410*/ 	.word	0x00000d50
        /*0414*/ 	.word	0x000000ff
        /*0418*/ 	.word	0x00000178
        /*041c*/ 	.short	0x0100
        /*041e*/ 	.byte	0x07
	.zero		1


	//   ....[51]....
        /*0420*/ 	.word	0x00000d60
        /*0424*/ 	.word	0x000000ff
        /*0428*/ 	.word	0x00000198
        /*042c*/ 	.short	0x0100
        /*042e*/ 	.byte	0x07
	.zero		1


	//   ....[52]....
        /*0430*/ 	.word	0x00000e50
        /*0434*/ 	.word	0x000000ff
        /*0438*/ 	.word	0x000001a0
        /*043c*/ 	.short	0x0100
        /*043e*/ 	.byte	0x05
	.zero		1


	//   ....[53]....
        /*0440*/ 	.word	0x00000e60
        /*0444*/ 	.word	0x000000ff
        /*0448*/ 	.word	0x000001b0
        /*044c*/ 	.short	0x0100
        /*044e*/ 	.byte	0x05
	.zero		1


	//   ....[54]....
        /*0450*/ 	.word	0x00000e70
        /*0454*/ 	.word	0x000000ff
        /*0458*/ 	.word	0x000001a8
        /*045c*/ 	.short	0x0100
        /*045e*/ 	.byte	0x05
	.zero		1


	//   ....[55]....
        /*0460*/ 	.word	0x00000e80
        /*0464*/ 	.word	0x000000ff
        /*0468*/ 	.word	0x000001b8
        /*046c*/ 	.short	0x0100
        /*046e*/ 	.byte	0x05
	.zero		1


	//   ....[56]....
        /*0470*/ 	.word	0x00001760
        /*0474*/ 	.word	0x00000003
        /*0478*/ 	.word	0x000001b0
        /*047c*/ 	.short	0x010a
        /*047e*/ 	.byte	0xff
	.zero		1


	//   ....[57]....
        /*0480*/ 	.word	0x00001790
        /*0484*/ 	.word	0x00000003
        /*0488*/ 	.word	0x000001a0
        /*048c*/ 	.short	0x0101
        /*048e*/ 	.byte	0xff
	.zero		1


	//   ....[58]....
        /*0490*/ 	.word	0x00001860
        /*0494*/ 	.word	0x000000ff
        /*0498*/ 	.word	0x00000088
        /*049c*/ 	.short	0x010a
        /*049e*/ 	.byte	0x08
	.zero		1


	//   ....[59]....
        /*04a0*/ 	.word	0x00001900
        /*04a4*/ 	.word	0x000000ff
        /*04a8*/ 	.word	0x00000088
        /*04ac*/ 	.short	0x010a
        /*04ae*/ 	.byte	0x21
	.zero		1


	//   ....[60]....
        /*04b0*/ 	.word	0x00001a50
        /*04b4*/ 	.word	0x000000ff
        /*04b8*/ 	.word	0x00000088
        /*04bc*/ 	.short	0x010a
        /*04be*/ 	.byte	0x08
	.zero		1


	//   ....[61]....
        /*04c0*/ 	.word	0x00001b60
        /*04c4*/ 	.word	0x000000ff
        /*04c8*/ 	.word	0x00000138
        /*04cc*/ 	.short	0x0101
        /*04ce*/ 	.byte	0x04
	.zero		1


	//   ....[62]....
        /*04d0*/ 	.word	0x00001b80
        /*04d4*/ 	.word	0x000000ff
        /*04d8*/ 	.word	0x00000088
        /*04dc*/ 	.short	0x010a
        /*04de*/ 	.byte	0x08
	.zero		1


	//   ....[63]....
        /*04e0*/ 	.word	0x00001c00
        /*04e4*/ 	.word	0x000000ff
        /*04e8*/ 	.word	0x00000088
        /*04ec*/ 	.short	0x010a
        /*04ee*/ 	.byte	0x11
	.zero		1


	//   ....[64]....
        /*04f0*/ 	.word	0x00001d50
        /*04f4*/ 	.word	0x000000ff
        /*04f8*/ 	.word	0x00000088
        /*04fc*/ 	.short	0x010a
        /*04fe*/ 	.byte	0x08
	.zero		1


	//   ....[65]....
        /*0500*/ 	.word	0x00001e90
        /*0504*/ 	.word	0x00000002
        /*0508*/ 	.word	0x00000140
        /*050c*/ 	.short	0x010a
        /*050e*/ 	.byte	0xff
	.zero		1


	//   ....[66]....
        /*0510*/ 	.word	0x00001f50
        /*0514*/ 	.word	0x00000002
        /*0518*/ 	.word	0x00000000
        /*051c*/ 	.short	0x0101
        /*051e*/ 	.byte	0xff
	.zero		1


	//   ....[67]....
        /*0520*/ 	.word	0x000024b0
        /*0524*/ 	.word	0x000000ff
        /*0528*/ 	.word	0x00000000
        /*052c*/ 	.short	0x010a
        /*052e*/ 	.byte	0x05
	.zero		1


	//   ....[68]....
        /*0530*/ 	.word	0x00002540
        /*0534*/ 	.word	0x000000ff
        /*0538*/ 	.word	0x00000000
        /*053c*/ 	.short	0x010a
        /*053e*/ 	.byte	0x05
	.zero		1


	//   ....[69]....
        /*0540*/ 	.word	0x000025d0
        /*0544*/ 	.word	0x000000ff
        /*0548*/ 	.word	0x00000000
        /*054c*/ 	.short	0x010a
        /*054e*/ 	.byte	0x05
	.zero		1


	//   ....[70]....
        /*0550*/ 	.word	0x00002660
        /*0554*/ 	.word	0x000000ff
        /*0558*/ 	.word	0x00000000
        /*055c*/ 	.short	0x010a
        /*055e*/ 	.byte	0x05
	.zero		1


	//   ....[71]....
        /*0560*/ 	.word	0x000026f0
        /*0564*/ 	.word	0x000000ff
        /*0568*/ 	.word	0x00000000
        /*056c*/ 	.short	0x010a
        /*056e*/ 	.byte	0x05
	.zero		1


	//   ....[72]....
        /*0570*/ 	.word	0x00002780
        /*0574*/ 	.word	0x000000ff
        /*0578*/ 	.word	0x00000000
        /*057c*/ 	.short	0x010a
        /*057e*/ 	.byte	0x05
	.zero		1


	//   ....[73]....
        /*0580*/ 	.word	0x00002810
        /*0584*/ 	.word	0x000000ff
        /*0588*/ 	.word	0x00000000
        /*058c*/ 	.short	0x010a
        /*058e*/ 	.byte	0x05
	.zero		1


	//   ....[74]....
        /*0590*/ 	.word	0x000028a0
        /*0594*/ 	.word	0x000000ff
        /*0598*/ 	.word	0x00000000
        /*059c*/ 	.short	0x010a
        /*059e*/ 	.byte	0x05
	.zero		1


	//   ....[75]....
        /*05a0*/ 	.word	0x00002930
        /*05a4*/ 	.word	0x000000ff
        /*05a8*/ 	.word	0x00000000
        /*05ac*/ 	.short	0x010a
        /*05ae*/ 	.byte	0x05
	.zero		1


	//   ....[76]....
        /*05b0*/ 	.word	0x000029c0
        /*05b4*/ 	.word	0x000000ff
        /*05b8*/ 	.word	0x00000000
        /*05bc*/ 	.short	0x010a
        /*05be*/ 	.byte	0x05
	.zero		1


	//   ....[77]....
        /*05c0*/ 	.word	0x00002a50
        /*05c4*/ 	.word	0x000000ff
        /*05c8*/ 	.word	0x00000000
        /*05cc*/ 	.short	0x010a
        /*05ce*/ 	.byte	0x05
	.zero		1


	//   ....[78]....
        /*05d0*/ 	.word	0x00002ae0
        /*05d4*/ 	.word	0x000000ff
        /*05d8*/ 	.word	0x00000000
        /*05dc*/ 	.short	0x010a
        /*05de*/ 	.byte	0x05
	.zero		1


	//   ....[79]....
        /*05e0*/ 	.word	0x00002b70
        /*05e4*/ 	.word	0x000000ff
        /*05e8*/ 	.word	0x00000000
        /*05ec*/ 	.short	0x010a
        /*05ee*/ 	.byte	0x05
	.zero		1


	//   ....[80]....
        /*05f0*/ 	.word	0x00002c00
        /*05f4*/ 	.word	0x000000ff
        /*05f8*/ 	.word	0x00000000
        /*05fc*/ 	.short	0x010a
        /*05fe*/ 	.byte	0x05
	.zero		1


	//   ....[81]....
        /*0600*/ 	.word	0x00002c90
        /*0604*/ 	.word	0x000000ff
        /*0608*/ 	.word	0x00000000
        /*060c*/ 	.short	0x010a
        /*060e*/ 	.byte	0x05
	.zero		1


	//   ....[82]....
        /*0610*/ 	.word	0x00002d20
        /*0614*/ 	.word	0x000000ff
        /*0618*/ 	.word	0x00000000
        /*061c*/ 	.short	0x010a
        /*061e*/ 	.byte	0x05
	.zero		1


	//   ....[83]....
        /*0620*/ 	.word	0x00002dc0
        /*0624*/ 	.word	0x00000000
        /*0628*/ 	.word	0x00000000
        /*062c*/ 	.short	0x010a
        /*062e*/ 	.byte	0xff
	.zero		1


	//   ....[84]....
        /*0630*/ 	.word	0x00002ee0
        /*0634*/ 	.word	0x00000000
        /*0638*/ 	.word	0x000001a0
        /*063c*/ 	.short	0x010a
        /*063e*/ 	.byte	0xff
	.zero		1


	//   ....[85]....
        /*0640*/ 	.word	0x00002f40
        /*0644*/ 	.word	0x00000004
        /*0648*/ 	.word	0x00000000
        /*064c*/ 	.short	0x0101
        /*064e*/ 	.byte	0xff
	.zero		1


	//   ....[86]....
        /*0650*/ 	.word	0x00002f60
        /*0654*/ 	.word	0x000000ff
        /*0658*/ 	.word	0x00000150
        /*065c*/ 	.short	0x010a
        /*065e*/ 	.byte	0x05
	.zero		1


	//   ....[87]....
        /*0660*/ 	.word	0x00003080
        /*0664*/ 	.word	0x00000000
        /*0668*/ 	.word	0x00000140
        /*066c*/ 	.short	0x010a
        /*066e*/ 	.byte	0xff
	.zero		1


	//   ....[88]....
        /*0670*/ 	.word	0x00003190
        /*0674*/ 	.word	0x00000000
        /*0678*/ 	.word	0x00000000
        /*067c*/ 	.short	0x0101
        /*067e*/ 	.byte	0xff
	.zero		1


	//   ....[89]....
        /*0680*/ 	.word	0x00003220
        /*0684*/ 	.word	0x000000ff
        /*0688*/ 	.word	0x00000150
        /*068c*/ 	.short	0x0106
        /*068e*/ 	.byte	0x05
	.zero		1


	//   ....[90]....
        /*0690*/ 	.word	0x00003240
        /*0694*/ 	.word	0x000000ff
        /*0698*/ 	.word	0x00000150
        /*069c*/ 	.short	0x010a
        /*069e*/ 	.byte	0x05
	.zero		1


	//   ....[91]....
        /*06a0*/ 	.word	0x000032d0
        /*06a4*/ 	.word	0x000000ff
        /*06a8*/ 	.word	0x00000150
        /*06ac*/ 	.short	0x0106
        /*06ae*/ 	.byte	0x04
	.zero		1


	//   ....[92]....
        /*06b0*/ 	.word	0x00003310
        /*06b4*/ 	.word	0x00000000
        /*06b8*/ 	.word	0x00000150
        /*06bc*/ 	.short	0x010a
        /*06be*/ 	.byte	0xff
	.zero		1


	//   ....[93]....
        /*06c0*/ 	.word	0x00003800
        /*06c4*/ 	.word	0x00000000
        /*06c8*/ 	.word	0x00000140
        /*06cc*/ 	.short	0x010a
        /*06ce*/ 	.byte	0xff
	.zero		1


	//   ....[94]....
        /*06d0*/ 	.word	0x00003900
        /*06d4*/ 	.word	0x00000003
        /*06d8*/ 	.word	0x00000000
        /*06dc*/ 	.short	0x0101
        /*06de*/ 	.byte	0xff
	.zero		1


	//   ....[95]....
        /*06e0*/ 	.word	0x00003910
        /*06e4*/ 	.word	0x000000ff
        /*06e8*/ 	.word	0x00000000
        /*06ec*/ 	.short	0x010a
        /*06ee*/ 	.byte	0x04
	.zero		1


	//   ....[96]....
        /*06f0*/ 	.word	0x00003990
        /*06f4*/ 	.word	0x000000ff
        /*06f8*/ 	.word	0x00000180
        /*06fc*/ 	.short	0x010a
        /*06fe*/ 	.byte	0x08
	.zero		1


	//   ....[97]....
        /*0700*/ 	.word	0x00003a70
        /*0704*/ 	.word	0x000000ff
        /*0708*/ 	.word	0x00000000
        /*070c*/ 	.short	0x010a
        /*070e*/ 	.byte	0x07
	.zero		1


	//   ....[98]....
        /*0710*/ 	.word	0x00003bb0
        /*0714*/ 	.word	0x000000ff
        /*0718*/ 	.word	0x00000000
        /*071c*/ 	.short	0x010a
        /*071e*/ 	.byte	0x04
	.zero		1


	//   ....[99]....
        /*0720*/ 	.word	0x00003da0
        /*0724*/ 	.word	0x000000ff
        /*0728*/ 	.word	0x00000000
        /*072c*/ 	.short	0x010a
        /*072e*/ 	.byte	0x05
	.zero		1


	//   ....[100]....
        /*0730*/ 	.word	0x00003e30
        /*0734*/ 	.word	0x000000ff
        /*0738*/ 	.word	0x00000000
        /*073c*/ 	.short	0x010a
        /*073e*/ 	.byte	0x05
	.zero		1


	//   ....[101]....
        /*0740*/ 	.word	0x00003ec0
        /*0744*/ 	.word	0x000000ff
        /*0748*/ 	.word	0x00000000
        /*074c*/ 	.short	0x010a
        /*074e*/ 	.byte	0x05
	.zero		1


	//   ....[102]....
        /*0750*/ 	.word	0x00003f50
        /*0754*/ 	.word	0x000000ff
        /*0758*/ 	.word	0x00000000
        /*075c*/ 	.short	0x010a
        /*075e*/ 	.byte	0x07
	.zero		1


	//   ....[103]....
        /*0760*/ 	.word	0x000043b0
        /*0764*/ 	.word	0x00000000
        /*0768*/ 	.word	0x00000140
        /*076c*/ 	.short	0x010a
        /*076e*/ 	.byte	0xff
	.zero		1


	//   ....[104]....
        /*0770*/ 	.word	0x00004470
        /*0774*/ 	.word	0x00000000
        /*0778*/ 	.word	0x00000000
        /*077c*/ 	.short	0x0101
        /*077e*/ 	.byte	0xff
	.zero		1


	//   ....[105]....
        /*0780*/ 	.word	0x00004790
        /*0784*/ 	.word	0x000000ff
        /*0788*/ 	.word	0x00000138
        /*078c*/ 	.short	0x010a
        /*078e*/ 	.byte	0x07
	.zero		1


	//   ....[106]....
        /*0790*/ 	.word	0x00004980
        /*0794*/ 	.word	0x000000ff
        /*0798*/ 	.word	0x00000120
        /*079c*/ 	.short	0x010a
        /*079e*/ 	.byte	0x07
	.zero		1


	//   ....[107]....
        /*07a0*/ 	.word	0x00004b50
        /*07a4*/ 	.word	0x000000ff
        /*07a8*/ 	.word	0x00000110
        /*07ac*/ 	.short	0x010b
        /*07ae*/ 	.byte	0x07
	.zero		1


	//   ....[108]....
        /*07b0*/ 	.word	0x00004bc0
        /*07b4*/ 	.word	0x000000ff
        /*07b8*/ 	.word	0x00000000
        /*07bc*/ 	.short	0x0101
        /*07be*/ 	.byte	0x08
	.zero		1


	//   ....[109]....
        /*07c0*/ 	.word	0x00004bf0
        /*07c4*/ 	.word	0x000000ff
        /*07c8*/ 	.word	0x00000128
        /*07cc*/ 	.short	0x010a
        /*07ce*/ 	.byte	0x07
	.zero		1


	//   ....[110]....
        /*07d0*/ 	.word	0x00004e00
        /*07d4*/ 	.word	0x000000ff
        /*07d8*/ 	.word	0x00000118
        /*07dc*/ 	.short	0x010b
        /*07de*/ 	.byte	0x07
	.zero		1


	//   ....[111]....
        /*07e0*/ 	.word	0x00004e20
        /*07e4*/ 	.word	0x000000ff
        /*07e8*/ 	.word	0x00000000
        /*07ec*/ 	.short	0x0101
        /*07ee*/ 	.byte	0x0d
	.zero		1


	//   ....[112]....
        /*07f0*/ 	.word	0x00004e50
        /*07f4*/ 	.word	0x000000ff
        /*07f8*/ 	.word	0x00000120
        /*07fc*/ 	.short	0x010a
        /*07fe*/ 	.byte	0x07
	.zero		1


	//   ....[113]....
        /*0800*/ 	.word	0x00004e90
        /*0804*/ 	.word	0x00000000
        /*0808*/ 	.word	0x00000128
        /*080c*/ 	.short	0x010a
        /*080e*/ 	.byte	0xff
	.zero		1


	//   ....[114]....
        /*0810*/ 	.word	0x000051d0
        /*0814*/ 	.word	0x00000000
        /*0818*/ 	.word	0x00000140
        /*081c*/ 	.short	0x010a
        /*081e*/ 	.byte	0xff
	.zero		1


	//   ....[115]....
        /*0820*/ 	.word	0x000052e0
        /*0824*/ 	.word	0x00000000
        /*0828*/ 	.word	0x00000000
        /*082c*/ 	.short	0x0101
        /*082e*/ 	.byte	0xff
	.zero		1


	//   ....[116]....
        /*0830*/ 	.word	0x00005d30
        /*0834*/ 	.word	0x00000000
        /*0838*/ 	.word	0x00000110
        /*083c*/ 	.short	0x010a
        /*083e*/ 	.byte	0xff
	.zero		1


	//   ....[117]....
        /*0840*/ 	.word	0x00005da0
        /*0844*/ 	.word	0x00000071
        /*0848*/ 	.word	0x00000160
        /*084c*/ 	.short	0x010a
        /*084e*/ 	.byte	0xff
	.zero		1


	//   ....[118]....
        /*0850*/ 	.word	0x00005e80
        /*0854*/ 	.word	0x00000000
        /*0858*/ 	.word	0x00000110
        /*085c*/ 	.short	0x010a
        /*085e*/ 	.byte	0xff
	.zero		1


	//   ....[119]....
        /*0860*/ 	.word	0x00005fc0
        /*0864*/ 	.word	0x00000000
        /*0868*/ 	.word	0x00000000
        /*086c*/ 	.short	0x0101
        /*086e*/ 	.byte	0xff
	.zero		1


	//   ....[120]....
        /*0870*/ 	.word	0x00006020
        /*0874*/ 	.word	0x00000071
        /*0878*/ 	.word	0x00000160
        /*087c*/ 	.short	0x010a
        /*087e*/ 	.byte	0xff
	.zero		1


	//   ....[121]....
        /*0880*/ 	.word	0x00006b70
        /*0884*/ 	.word	0x00000020
        /*0888*/ 	.word	0x00000110
        /*088c*/ 	.short	0x010a
        /*088e*/ 	.byte	0xff
	.zero		1


	//   ....[122]....
        /*0890*/ 	.word	0x00006c30
        /*0894*/ 	.word	0x00000020
        /*0898*/ 	.word	0x00000110
        /*089c*/ 	.short	0x010a
        /*089e*/ 	.byte	0xff
	.zero		1


	//   ....[123]....
        /*08a0*/ 	.word	0x00006d50
        /*08a4*/ 	.word	0x00000003
        /*08a8*/ 	.word	0x00000000
        /*08ac*/ 	.short	0x0101
        /*08ae*/ 	.byte	0xff
	.zero		1


	//   ....[124]....
        /*08b0*/ 	.word	0x00007190
        /*08b4*/ 	.word	0x000000ff
        /*08b8*/ 	.word	0x00000000
        /*08bc*/ 	.short	0x0101
        /*08be*/ 	.byte	0x05
	.zero		1


	//   ....[125]....
        /*08c0*/ 	.word	0x000079d0
        /*08c4*/ 	.word	0x00000003
        /*08c8*/ 	.word	0x000001b0
        /*08cc*/ 	.short	0x010a
        /*08ce*/ 	.byte	0xff
	.zero		1


	//   ....[126]....
        /*08d0*/ 	.word	0x00007a30
        /*08d4*/ 	.word	0x00000002
        /*08d8*/ 	.word	0x00000088
        /*08dc*/ 	.short	0x010a
        /*08de*/ 	.byte	0xff
	.zero		1


	//   ....[127]....
        /*08e0*/ 	.word	0x00007a90
        /*08e4*/ 	.word	0x00000002
        /*08e8*/ 	.word	0x00000088
        /*08ec*/ 	.short	0x010a
        /*08ee*/ 	.byte	0xff
	.zero		1


	//   ....[128]....
        /*08f0*/ 	.word	0x00007ae0
        /*08f4*/ 	.word	0x00000002
        /*08f8*/ 	.word	0x00000140
        /*08fc*/ 	.short	0x010a
        /*08fe*/ 	.byte	0xff
	.zero		1


	//   ....[129]....
        /*0900*/ 	.word	0x00007b40
        /*0904*/ 	.word	0x00000000
        /*0908*/ 	.word	0x00000000
        /*090c*/ 	.short	0x010a
        /*090e*/ 	.byte	0xff
	.zero		1


	//   ....[130]....
        /*0910*/ 	.word	0x00007ba0
        /*0914*/ 	.word	0x00000000
        /*0918*/ 	.word	0x00000000
        /*091c*/ 	.short	0x010a
        /*091e*/ 	.byte	0xff
	.zero		1


	//   ....[131]....
        /*0920*/ 	.word	0x00007c00
        /*0924*/ 	.word	0x00000000
        /*0928*/ 	.word	0x00000000
        /*092c*/ 	.short	0x010a
        /*092e*/ 	.byte	0xff
	.zero		1


	//   ....[132]....
        /*0930*/ 	.word	0x00007c60
        /*0934*/ 	.word	0x00000000
        /*0938*/ 	.word	0x00000000
        /*093c*/ 	.short	0x010a
        /*093e*/ 	.byte	0xff
	.zero		1


	//   ....[133]....
        /*0940*/ 	.word	0x00007cc0
        /*0944*/ 	.word	0x00000000
        /*0948*/ 	.word	0x00000000
        /*094c*/ 	.short	0x010a
        /*094e*/ 	.byte	0xff
	.zero		1


	//   ....[134]....
        /*0950*/ 	.word	0x00007d20
        /*0954*/ 	.word	0x00000000
        /*0958*/ 	.word	0x00000000
        /*095c*/ 	.short	0x010a
        /*095e*/ 	.byte	0xff
	.zero		1


	//   ....[135]....
        /*0960*/ 	.word	0x00007d80
        /*0964*/ 	.word	0x00000000
        /*0968*/ 	.word	0x00000000
        /*096c*/ 	.short	0x010a
        /*096e*/ 	.byte	0xff
	.zero		1


	//   ....[136]....
        /*0970*/ 	.word	0x00007de0
        /*0974*/ 	.word	0x00000000
        /*0978*/ 	.word	0x00000000
        /*097c*/ 	.short	0x010a
        /*097e*/ 	.byte	0xff
	.zero		1


	//   ....[137]....
        /*0980*/ 	.word	0x00007e40
        /*0984*/ 	.word	0x00000000
        /*0988*/ 	.word	0x00000000
        /*098c*/ 	.short	0x010a
        /*098e*/ 	.byte	0xff
	.zero		1


	//   ....[138]....
        /*0990*/ 	.word	0x00007ea0
        /*0994*/ 	.word	0x00000000
        /*0998*/ 	.word	0x00000000
        /*099c*/ 	.short	0x010a
        /*099e*/ 	.byte	0xff
	.zero		1


	//   ....[139]....
        /*09a0*/ 	.word	0x00007f00
        /*09a4*/ 	.word	0x00000000
        /*09a8*/ 	.word	0x00000000
        /*09ac*/ 	.short	0x010a
        /*09ae*/ 	.byte	0xff
	.zero		1


	//   ....[140]....
        /*09b0*/ 	.word	0x00007f60
        /*09b4*/ 	.word	0x00000000
        /*09b8*/ 	.word	0x00000000
        /*09bc*/ 	.short	0x010a
        /*09be*/ 	.byte	0xff
	.zero		1


	//   ....[141]....
        /*09c0*/ 	.word	0x00007fc0
        /*09c4*/ 	.word	0x00000000
        /*09c8*/ 	.word	0x00000000
        /*09cc*/ 	.short	0x010a
        /*09ce*/ 	.byte	0xff
	.zero		1


	//   ....[142]....
        /*09d0*/ 	.word	0x00008020
        /*09d4*/ 	.word	0x00000000
        /*09d8*/ 	.word	0x00000000
        /*09dc*/ 	.short	0x010a
        /*09de*/ 	.byte	0xff
	.zero		1


	//   ....[143]....
        /*09e0*/ 	.word	0x00008080
        /*09e4*/ 	.word	0x00000000
        /*09e8*/ 	.word	0x00000000
        /*09ec*/ 	.short	0x010a
        /*09ee*/ 	.byte	0xff
	.zero		1


	//   ....[144]....
        /*09f0*/ 	.word	0x000080e0
        /*09f4*/ 	.word	0x00000000
        /*09f8*/ 	.word	0x00000000
        /*09fc*/ 	.short	0x010a
        /*09fe*/ 	.byte	0xff
	.zero		1


	//   ....[145]....
        /*0a00*/ 	.word	0x00008130
        /*0a04*/ 	.word	0x00000000
        /*0a08*/ 	.word	0x000001a0
        /*0a0c*/ 	.short	0x010a
        /*0a0e*/ 	.byte	0xff
	.zero		1


	//   ....[146]....
        /*0a10*/ 	.word	0x00008190
        /*0a14*/ 	.word	0x00000000
        /*0a18*/ 	.word	0x00000150
        /*0a1c*/ 	.short	0x010a
        /*0a1e*/ 	.byte	0xff
	.zero		1


	//   ....[147]....
        /*0a20*/ 	.word	0x000081e0
        /*0a24*/ 	.word	0x00000000
        /*0a28*/ 	.word	0x00000140
        /*0a2c*/ 	.short	0x010a
        /*0a2e*/ 	.byte	0xff
	.zero		1


	//   ....[148]....
        /*0a30*/ 	.word	0x00008240
        /*0a34*/ 	.word	0x00000000
        /*0a38*/ 	.word	0x00000150
        /*0a3c*/ 	.short	0x010a
        /*0a3e*/ 	.byte	0xff
	.zero		1


	//   ....[149]....
        /*0a40*/ 	.word	0x00008290
        /*0a44*/ 	.word	0x00000000
        /*0a48*/ 	.word	0x00000140
        /*0a4c*/ 	.short	0x010a
        /*0a4e*/ 	.byte	0xff
	.zero		1


	//   ....[150]....
        /*0a50*/ 	.word	0x000082f0
        /*0a54*/ 	.word	0x00000003
        /*0a58*/ 	.word	0x00000180
        /*0a5c*/ 	.short	0x010a
        /*0a5e*/ 	.byte	0xff
	.zero		1


	//   ....[151]....
        /*0a60*/ 	.word	0x00008350
        /*0a64*/ 	.word	0x00000000
        /*0a68*/ 	.word	0x00000000
        /*0a6c*/ 	.short	0x010a
        /*0a6e*/ 	.byte	0xff
	.zero		1


	//   ....[152]....
        /*0a70*/ 	.word	0x000083b0
        /*0a74*/ 	.word	0x00000000
        /*0a78*/ 	.word	0x00000000
        /*0a7c*/ 	.short	0x010a
        /*0a7e*/ 	.byte	0xff
	.zero		1


	//   ....[153]....
        /*0a80*/ 	.word	0x00008410
        /*0a84*/ 	.word	0x00000000
        /*0a88*/ 	.word	0x00000000
        /*0a8c*/ 	.short	0x010a
        /*0a8e*/ 	.byte	0xff
	.zero		1


	//   ....[154]....
        /*0a90*/ 	.word	0x00008470
        /*0a94*/ 	.word	0x00000000
        /*0a98*/ 	.word	0x00000000
        /*0a9c*/ 	.short	0x010a
        /*0a9e*/ 	.byte	0xff
	.zero		1


	//   ....[155]....
        /*0aa0*/ 	.word	0x000084d0
        /*0aa4*/ 	.word	0x00000000
        /*0aa8*/ 	.word	0x00000000
        /*0aac*/ 	.short	0x010a
        /*0aae*/ 	.byte	0xff
	.zero		1


	//   ....[156]....
        /*0ab0*/ 	.word	0x00008520
        /*0ab4*/ 	.word	0x00000000
        /*0ab8*/ 	.word	0x00000140
        /*0abc*/ 	.short	0x010a
        /*0abe*/ 	.byte	0xff
	.zero		1


	//   ....[157]....
        /*0ac0*/ 	.word	0x00008580
        /*0ac4*/ 	.word	0x00000000
        /*0ac8*/ 	.word	0x00000138
        /*0acc*/ 	.short	0x010a
        /*0ace*/ 	.byte	0xff
	.zero		1


	//   ....[158]....
        /*0ad0*/ 	.word	0x000085e0
        /*0ad4*/ 	.word	0x00000003
        /*0ad8*/ 	.word	0x00000120
        /*0adc*/ 	.short	0x010a
        /*0ade*/ 	.byte	0xff
	.zero		1


	//   ....[159]....
        /*0ae0*/ 	.word	0x00008640
        /*0ae4*/ 	.word	0x00000003
        /*0ae8*/ 	.word	0x00000128
        /*0aec*/ 	.short	0x010a
        /*0aee*/ 	.byte	0xff
	.zero		1


	//   ....[160]....
        /*0af0*/ 	.word	0x000086a0
        /*0af4*/ 	.word	0x00000000
        /*0af8*/ 	.word	0x00000120
        /*0afc*/ 	.short	0x010a
        /*0afe*/ 	.byte	0xff
	.zero		1


	//   ....[161]....
        /*0b00*/ 	.word	0x000086f0
        /*0b04*/ 	.word	0x00000000
        /*0b08*/ 	.word	0x00000140
        /*0b0c*/ 	.short	0x010a
        /*0b0e*/ 	.byte	0xff
	.zero		1


	//   ....[162]....
        /*0b10*/ 	.word	0x00008740
        /*0b14*/ 	.word	0x00000000
        /*0b18*/ 	.word	0x00000110
        /*0b1c*/ 	.short	0x010a
        /*0b1e*/ 	.byte	0xff
	.zero		1


	//   ....[163]....
        /*0b20*/ 	.word	0x00008790
        /*0b24*/ 	.word	0x00000071
        /*0b28*/ 	.word	0x00000160
        /*0b2c*/ 	.short	0x010a
        /*0b2e*/ 	.byte	0xff
	.zero		1


	//   ....[164]....
        /*0b30*/ 	.word	0x000087e0
        /*0b34*/ 	.word	0x00000020
        /*0b38*/ 	.word	0x00000110
        /*0b3c*/ 	.short	0x010a
        /*0b3e*/ 	.byte	0xff
	.zero		1


	//----- nvinfo : EIATTR_NUM_MBARRIERS
	.align		4
.L_47:
        /*0b40*/ 	.byte	0x03, 0x38
        /*0b42*/ 	.short	0x0038


	//----- nvinfo : EIATTR_EXIT_INSTR_OFFSETS
	.align		4
        /*0b44*/ 	.byte	0x04, 0x1c
        /*0b46*/ 	.short	(.L_49 - .L_48)


	//   ....[0]....
.L_48:
        /*0b48*/ 	.word	0x00002df0


	//   ....[1]....
        /*0b4c*/ 	.word	0x000032e0


	//   ....[2]....
        /*0b50*/ 	.word	0x00003340


	//   ....[3]....
        /*0b54*/ 	.word	0x000041b0


	//   ....[4]....
        /*0b58*/ 	.word	0x00004ec0


	//   ....[5]....
        /*0b5c*/ 	.word	0x00004f00


	//   ....[6]....
        /*0b60*/ 	.word	0x000079c0


	//----- nvinfo : EIATTR_MAX_THREADS
	.align		4
.L_49:
        /*0b64*/ 	.byte	0x04, 0x05
        /*0b66*/ 	.short	(.L_51 - .L_50)
.L_50:
        /*0b68*/ 	.word	0x00000100
        /*0b6c*/ 	.word	0x00000001
        /*0b70*/ 	.word	0x00000001


	//----- nvinfo : EIATTR_CRS_STACK_SIZE
	.align		4
.L_51:
        /*0b74*/ 	.byte	0x04, 0x1e
        /*0b76*/ 	.short	(.L_53 - .L_52)
.L_52:
        /*0b78*/ 	.word	0x00000000


	//----- nvinfo : EIATTR_CBANK_PARAM_SIZE
	.align		4
.L_53:
        /*0b7c*/ 	.byte	0x03, 0x19
        /*0b7e*/ 	.short	0x0800


	//----- nvinfo : EIATTR_PARAM_CBANK
	.align		4
        /*0b80*/ 	.byte	0x04, 0x0a
        /*0b82*/ 	.short	(.L_55 - .L_54)
	.align		4
.L_54:
        /*0b84*/ 	.word	index@(.nv.constant0._ZN7cutlass13device_kernelINS_4gemm6kernel13GemmUniversalIN4cute5tupleIJiiiiEEENS1_10collective13CollectiveMmaINS1_35MainloopSm100TmaUmmaWarpSpecializedILi17ELi2ELi4ENS5_IJNS4_1CILi1EEESB_SB_EEEEENS5_IJNSA_ILi64EEENSA_ILi128EEESE_EEENS_12float_e5m2_tENS5_IJSB_llEEENS_12float_e4m3_tENS5_IJlSB_lEEENS4_8TiledMMAINS4_8MMA_AtomIJNS4_10MMA_TraitsINS4_19SM100_MMA_F8F6F4_SSEJSH_SJ_fSE_SF_NS4_17integral_constantINS4_4UMMA5MajorELSR_1EEENSP_ISR_LSR_0EEENSP_INSQ_7ScaleInELSU_0EEESV_EEEEEENS4_6LayoutISC_NS5_IJNSA_ILi0EEESZ_SZ_EEEEENS5_IJNS4_10UnderscoreES12_S12_EEEEENS4_13SM90_TMA_LOADENS4_14ComposedLayoutINS4_7SwizzleILi2ELi4ELi3EEENS4_18smem_ptr_flag_bitsILi8EEENSY_INS5_IJSE_NSA_ILi8EEEEEENS5_IJSB_SE_EEEEEEEvNS4_8identityES15_NS16_IS18_S1A_NSY_INS5_IJS1B_SE_EEENS5_IJSE_SB_EEEEEEEvS1G_EENS_8epilogue10collective18CollectiveEpilogueINS1M_23Sm100TmaWarpSpecializedILi2ELi2ELi32ELb0ELb0EEEJSG_NS5_IJNSY_ISE_SB_EES1R_EEESH_SK_SH_SK_NS1M_6fusion15FusionCallbacksIS1Q_NS1T_17LinearCombinationISH_fSH_fLNS_15FloatRoundStyleE2EEESG_S1S_JEEENS4_5SM1004TMEM4LOAD26SM100_TMEM_LOAD_16dp32b32xES15_S1K_NS4_39AutoVectorizingCopyWithAssumedAlignmentILi128EEENS4_14SM90_TMA_STOREES1K_S24_S24_EEEvvEEEEvNT_6ParamsE)
        /*0b88*/ 	.short	0x0380
        /*0b8a*/ 	.short	0x0800


	//----- nvinfo : EIATTR_SW_WAR
	.align		4
.L_55:
        /*0b8c*/ 	.byte	0x04, 0x36
        /*0b8e*/ 	.short	(.L_57 - .L_56)
.L_56:
        /*0b90*/ 	.word	0x00000008
.L_57:


//--------------------- .nv.callgraph             --------------------------
	.section	.nv.callgraph,"",@"SHT_CUDA_CALLGRAPH"
	.align	4
	.sectionentsize	8
	.align		4
        /*0000*/ 	.word	0x00000000
	.align		4
        /*0004*/ 	.word	0xffffffff
	.align		4
        /*0008*/ 	.word	index@(_ZN7cutlass13device_kernelINS_4gemm6kernel13GemmUniversalIN4cute5tupleIJiiiiEEENS1_10collective13CollectiveMmaINS1_35MainloopSm100TmaUmmaWarpSpecializedILi17ELi2ELi4ENS5_IJNS4_1CILi1EEESB_SB_EEEEENS5_IJNSA_ILi64EEENSA_ILi128EEESE_EEENS_12float_e5m2_tENS5_IJSB_llEEENS_12float_e4m3_tENS5_IJlSB_lEEENS4_8TiledMMAINS4_8MMA_AtomIJNS4_10MMA_TraitsINS4_19SM100_MMA_F8F6F4_SSEJSH_SJ_fSE_SF_NS4_17integral_constantINS4_4UMMA5MajorELSR_1EEENSP_ISR_LSR_0EEENSP_INSQ_7ScaleInELSU_0EEESV_EEEEEENS4_6LayoutISC_NS5_IJNSA_ILi0EEESZ_SZ_EEEEENS5_IJNS4_10UnderscoreES12_S12_EEEEENS4_13SM90_TMA_LOADENS4_14ComposedLayoutINS4_7SwizzleILi2ELi4ELi3EEENS4_18smem_ptr_flag_bitsILi8EEENSY_INS5_IJSE_NSA_ILi8EEEEEENS5_IJSB_SE_EEEEEEEvNS4_8identityES15_NS16_IS18_S1A_NSY_INS5_IJS1B_SE_EEENS5_IJSE_SB_EEEEEEEvS1G_EENS_8epilogue10collective18CollectiveEpilogueINS1M_23Sm100TmaWarpSpecializedILi2ELi2ELi32ELb0ELb0EEEJSG_NS5_IJNSY_ISE_SB_EES1R_EEESH_SK_SH_SK_NS1M_6fusion15FusionCallbacksIS1Q_NS1T_17LinearCombinationISH_fSH_fLNS_15FloatRoundStyleE2EEESG_S1S_JEEENS4_5SM1004TMEM4LOAD26SM100_TMEM_LOAD_16dp32b32xES15_S1K_NS4_39AutoVectorizingCopyWithAssumedAlignmentILi128EEENS4_14SM90_TMA_STOREES1K_S24_S24_EEEvvEEEEvNT_6ParamsE)
	.align		4
        /*000c*/ 	.word	index@(__assertfail)
	.align		4
        /*0010*/ 	.word	0x00000000
	.align		4
        /*0014*/ 	.word	0xfffffffe
	.align		4
        /*0018*/ 	.word	0x00000000
	.align		4
        /*001c*/ 	.word	0xfffffffd
	.align		4
        /*0020*/ 	.word	0x00000000
	.align		4
        /*0024*/ 	.word	0xfffffffc


//--------------------- .nv.constant4             --------------------------
	.section	.nv.constant4,"a",@progbits
	.align	8
	.align		8
.nv.constant4:
        /*0000*/ 	.dword	__assertfail
	.align		8
        /*0008*/ 	.dword	__unnamed_1
	.align		8
        /*0010*/ 	.dword	__unnamed_2
	.align		8
        /*0018*/ 	.dword	_ZN40_INTERNAL_b10a2f8c_4_k_cu_049965a3_271044cuda3std3__45__cpo5beginE
	.align		8
        /*0020*/ 	.dword	_ZN40_INTERNAL_b10a2f8c_4_k_cu_049965a3_271044cuda3std3__45__cpo3endE
	.align		8
        /*0028*/ 	.dword	_ZN40_INTERNAL_b10a2f8c_4_k_cu_049965a3_271044cuda3std3__45__cpo6cbeginE
	.align		8
        /*0030*/ 	.dword	_ZN40_INTERNAL_b10a2f8c_4_k_cu_049965a3_271044cuda3std3__45__cpo4cendE
	.align		8
        /*0038*/ 	.dword	_ZN40_INTERNAL_b10a2f8c_4_k_cu_049965a3_271044cuda3std3__442_GLOBAL__N__b10a2f8c_4_k_cu_049965a3_271046ignoreE
	.align		8
        /*0040*/ 	.dword	_ZN40_INTERNAL_b10a2f8c_4_k_cu_049965a3_271044cuda3std3__419piecewise_constructE
	.align		8
        /*0048*/ 	.dword	_ZN40_INTERNAL_b10a2f8c_4_k_cu_049965a3_271044cuda3std3__48in_placeE
	.align		8
        /*0050*/ 	.dword	_ZN40_INTERNAL_b10a2f8c_4_k_cu_049965a3_271044cuda3std6ranges3__45__cpo4swapE
	.align		8
        /*0058*/ 	.dword	_ZN40_INTERNAL_b10a2f8c_4_k_cu_049965a3_271044cuda3std6ranges3__45__cpo9iter_moveE
	.align		8
        /*0060*/ 	.dword	_ZN40_INTERNAL_b10a2f8c_4_k_cu_049965a3_271044cute7productE
	.align		8
        /*0068*/ 	.dword	_ZN40_INTERNAL_b10a2f8c_4_k_cu_049965a3_271044cute1_E
	.align		8
        /*0070*/ 	.dword	$str$25
	.align		8
        /*0078*/ 	.dword	$str$26
	.align		8
        /*0080*/ 	.dword	$str$27
	.align		8
        /*0088*/ 	.dword	$str$28


//--------------------- .text._ZN7cutlass13device_kernelINS_4gemm6kernel13GemmUniversalIN4cute5tupleIJiiiiEEENS1_10collective13CollectiveMmaINS1_35MainloopSm100TmaUmmaWarpSpecializedILi17ELi2ELi4ENS5_IJNS4_1CILi1EEESB_SB_EEEEENS5_IJNSA_ILi64EEENSA_ILi128EEESE_EEENS_12float_e5m2_tENS5_IJSB_llEEENS_12float_e4m3_tENS5_IJlSB_lEEENS4_8TiledMMAINS4_8MMA_AtomIJNS4_10MMA_TraitsINS4_19SM100_MMA_F8F6F4_SSEJSH_SJ_fSE_SF_NS4_17integral_constantINS4_4UMMA5MajorELSR_1EEENSP_ISR_LSR_0EEENSP_INSQ_7ScaleInELSU_0EEESV_EEEEEENS4_6LayoutISC_NS5_IJNSA_ILi0EEESZ_SZ_EEEEENS5_IJNS4_10UnderscoreES12_S12_EEEEENS4_13SM90_TMA_LOADENS4_14ComposedLayoutINS4_7SwizzleILi2ELi4ELi3EEENS4_18smem_ptr_flag_bitsILi8EEENSY_INS5_IJSE_NSA_ILi8EEEEEENS5_IJSB_SE_EEEEEEEvNS4_8identityES15_NS16_IS18_S1A_NSY_INS5_IJS1B_SE_EEENS5_IJSE_SB_EEEEEEEvS1G_EENS_8epilogue10collective18CollectiveEpilogueINS1M_23Sm100TmaWarpSpecializedILi2ELi2ELi32ELb0ELb0EEEJSG_NS5_IJNSY_ISE_SB_EES1R_EEESH_SK_SH_SK_NS1M_6fusion15FusionCallbacksIS1Q_NS1T_17LinearCombinationISH_fSH_fLNS_15FloatRoundStyleE2EEESG_S1S_JEEENS4_5SM1004TMEM4LOAD26SM100_TMEM_LOAD_16dp32b32xES15_S1K_NS4_39AutoVectorizingCopyWithAssumedAlignmentILi128EEENS4_14SM90_TMA_STOREES1K_S24_S24_EEEvvEEEEvNT_6ParamsE --------------------------
	.section	.text._ZN7cutlass13device_kernelINS_4gemm6kernel13GemmUniversalIN4cute5tupleIJiiiiEEENS1_10collective13CollectiveMmaINS1_35MainloopSm100TmaUmmaWarpSpecializedILi17ELi2ELi4ENS5_IJNS4_1CILi1EEESB_SB_EEEEENS5_IJNSA_ILi64EEENSA_ILi128EEESE_EEENS_12float_e5m2_tENS5_IJSB_llEEENS_12float_e4m3_tENS5_IJlSB_lEEENS4_8TiledMMAINS4_8MMA_AtomIJNS4_10MMA_TraitsINS4_19SM100_MMA_F8F6F4_SSEJSH_SJ_fSE_SF_NS4_17integral_constantINS4_4UMMA5MajorELSR_1EEENSP_ISR_LSR_0EEENSP_INSQ_7ScaleInELSU_0EEESV_EEEEEENS4_6LayoutISC_NS5_IJNSA_ILi0EEESZ_SZ_EEEEENS5_IJNS4_10UnderscoreES12_S12_EEEEENS4_13SM90_TMA_LOADENS4_14ComposedLayoutINS4_7SwizzleILi2ELi4ELi3EEENS4_18smem_ptr_flag_bitsILi8EEENSY_INS5_IJSE_NSA_ILi8EEEEEENS5_IJSB_SE_EEEEEEEvNS4_8identityES15_NS16_IS18_S1A_NSY_INS5_IJS1B_SE_EEENS5_IJSE_SB_EEEEEEEvS1G_EENS_8epilogue10collective18CollectiveEpilogueINS1M_23Sm100TmaWarpSpecializedILi2ELi2ELi32ELb0ELb0EEEJSG_NS5_IJNSY_ISE_SB_EES1R_EEESH_SK_SH_SK_NS1M_6fusion15FusionCallbacksIS1Q_NS1T_17LinearCombinationISH_fSH_fLNS_15FloatRoundStyleE2EEESG_S1S_JEEENS4_5SM1004TMEM4LOAD26SM100_TMEM_LOAD_16dp32b32xES15_S1K_NS4_39AutoVectorizingCopyWithAssumedAlignmentILi128EEENS4_14SM90_TMA_STOREES1K_S24_S24_EEEvvEEEEvNT_6ParamsE,"ax",@progbits
	.align	128
.text._ZN7cutlass13device_kernelINS_4gemm6kernel13GemmUniversalIN4cute5tupleIJiiiiEEENS1_10collective13CollectiveMmaINS1_35MainloopSm100TmaUmmaWarpSpecializedILi17ELi2ELi4ENS5_IJNS4_1CILi1EEESB_SB_EEEEENS5_IJNSA_ILi64EEENSA_ILi128EEESE_EEENS_12float_e5m2_tENS5_IJSB_llEEENS_12float_e4m3_tENS5_IJlSB_lEEENS4_8TiledMMAINS4_8MMA_AtomIJNS4_10MMA_TraitsINS4_19SM100_MMA_F8F6F4_SSEJSH_SJ_fSE_SF_NS4_17integral_constantINS4_4UMMA5MajorELSR_1EEENSP_ISR_LSR_0EEENSP_INSQ_7ScaleInELSU_0EEESV_EEEEEENS4_6LayoutISC_NS5_IJNSA_ILi0EEESZ_SZ_EEEEENS5_IJNS4_10UnderscoreES12_S12_EEEEENS4_13SM90_TMA_LOADENS4_14ComposedLayoutINS4_7SwizzleILi2ELi4ELi3EEENS4_18smem_ptr_flag_bitsILi8EEENSY_INS5_IJSE_NSA_ILi8EEEEEENS5_IJSB_SE_EEEEEEEvNS4_8identityES15_NS16_IS18_S1A_NSY_INS5_IJS1B_SE_EEENS5_IJSE_SB_EEEEEEEvS1G_EENS_8epilogue10collective18CollectiveEpilogueINS1M_23Sm100TmaWarpSpecializedILi2ELi2ELi32ELb0ELb0EEEJSG_NS5_IJNSY_ISE_SB_EES1R_EEESH_SK_SH_SK_NS1M_6fusion15FusionCallbacksIS1Q_NS1T_17LinearCombinationISH_fSH_fLNS_15FloatRoundStyleE2EEESG_S1S_JEEENS4_5SM1004TMEM4LOAD26SM100_TMEM_LOAD_16dp32b32xES15_S1K_NS4_39AutoVectorizingCopyWithAssumedAlignmentILi128EEENS4_14SM90_TMA_STOREES1K_S24_S24_EEEvvEEEEvNT_6ParamsE:
        .type           _ZN7cutlass13device_kernelINS_4gemm6kernel13GemmUniversalIN4cute5tupleIJiiiiEEENS1_10collective13CollectiveMmaINS1_35MainloopSm100TmaUmmaWarpSpecializedILi17ELi2ELi4ENS5_IJNS4_1CILi1EEESB_SB_EEEEENS5_IJNSA_ILi64EEENSA_ILi128EEESE_EEENS_12float_e5m2_tENS5_IJSB_llEEENS_12float_e4m3_tENS5_IJlSB_lEEENS4_8TiledMMAINS4_8MMA_AtomIJNS4_10MMA_TraitsINS4_19SM100_MMA_F8F6F4_SSEJSH_SJ_fSE_SF_NS4_17integral_constantINS4_4UMMA5MajorELSR_1EEENSP_ISR_LSR_0EEENSP_INSQ_7ScaleInELSU_0EEESV_EEEEEENS4_6LayoutISC_NS5_IJNSA_ILi0EEESZ_SZ_EEEEENS5_IJNS4_10UnderscoreES12_S12_EEEEENS4_13SM90_TMA_LOADENS4_14ComposedLayoutINS4_7SwizzleILi2ELi4ELi3EEENS4_18smem_ptr_flag_bitsILi8EEENSY_INS5_IJSE_NSA_ILi8EEEEEENS5_IJSB_SE_EEEEEEEvNS4_8identityES15_NS16_IS18_S1A_NSY_INS5_IJS1B_SE_EEENS5_IJSE_SB_EEEEEEEvS1G_EENS_8epilogue10collective18CollectiveEpilogueINS1M_23Sm100TmaWarpSpecializedILi2ELi2ELi32ELb0ELb0EEEJSG_NS5_IJNSY_ISE_SB_EES1R_EEESH_SK_SH_SK_NS1M_6fusion15FusionCallbacksIS1Q_NS1T_17LinearCombinationISH_fSH_fLNS_15FloatRoundStyleE2EEESG_S1S_JEEENS4_5SM1004TMEM4LOAD26SM100_TMEM_LOAD_16dp32b32xES15_S1K_NS4_39AutoVectorizingCopyWithAssumedAlignmentILi128EEENS4_14SM90_TMA_STOREES1K_S24_S24_EEEvvEEEEvNT_6ParamsE,@function
        .size           _ZN7cutlass13device_kernelINS_4gemm6kernel13GemmUniversalIN4cute5tupleIJiiiiEEENS1_10collective13CollectiveMmaINS1_35MainloopSm100TmaUmmaWarpSpecializedILi17ELi2ELi4ENS5_IJNS4_1CILi1EEESB_SB_EEEEENS5_IJNSA_ILi64EEENSA_ILi128EEESE_EEENS_12float_e5m2_tENS5_IJSB_llEEENS_12float_e4m3_tENS5_IJlSB_lEEENS4_8TiledMMAINS4_8MMA_AtomIJNS4_10MMA_TraitsINS4_19SM100_MMA_F8F6F4_SSEJSH_SJ_fSE_SF_NS4_17integral_constantINS4_4UMMA5MajorELSR_1EEENSP_ISR_LSR_0EEENSP_INSQ_7ScaleInELSU_0EEESV_EEEEEENS4_6LayoutISC_NS5_IJNSA_ILi0EEESZ_SZ_EEEEENS5_IJNS4_10UnderscoreES12_S12_EEEEENS4_13SM90_TMA_LOADENS4_14ComposedLayoutINS4_7SwizzleILi2ELi4ELi3EEENS4_18smem_ptr_flag_bitsILi8EEENSY_INS5_IJSE_NSA_ILi8EEEEEENS5_IJSB_SE_EEEEEEEvNS4_8identityES15_NS16_IS18_S1A_NSY_INS5_IJS1B_SE_EEENS5_IJSE_SB_EEEEEEEvS1G_EENS_8epilogue10collective18CollectiveEpilogueINS1M_23Sm100TmaWarpSpecializedILi2ELi2ELi32ELb0ELb0EEEJSG_NS5_IJNSY_ISE_SB_EES1R_EEESH_SK_SH_SK_NS1M_6fusion15FusionCallbacksIS1Q_NS1T_17LinearCombinationISH_fSH_fLNS_15FloatRoundStyleE2EEESG_S1S_JEEENS4_5SM1004TMEM4LOAD26SM100_TMEM_LOAD_16dp32b32xES15_S1K_NS4_39AutoVectorizingCopyWithAssumedAlignmentILi128EEENS4_14SM90_TMA_STOREES1K_S24_S24_EEEvvEEEEvNT_6ParamsE,(.L_x_182 - _ZN7cutlass13device_kernelINS_4gemm6kernel13GemmUniversalIN4cute5tupleIJiiiiEEENS1_10collective13CollectiveMmaINS1_35MainloopSm100TmaUmmaWarpSpecializedILi17ELi2ELi4ENS5_IJNS4_1CILi1EEESB_SB_EEEEENS5_IJNSA_ILi64EEENSA_ILi128EEESE_EEENS_12float_e5m2_tENS5_IJSB_llEEENS_12float_e4m3_tENS5_IJlSB_lEEENS4_8TiledMMAINS4_8MMA_AtomIJNS4_10MMA_TraitsINS4_19SM100_MMA_F8F6F4_SSEJSH_SJ_fSE_SF_NS4_17integral_constantINS4_4UMMA5MajorELSR_1EEENSP_ISR_LSR_0EEENSP_INSQ_7ScaleInELSU_0EEESV_EEEEEENS4_6LayoutISC_NS5_IJNSA_ILi0EEESZ_SZ_EEEEENS5_IJNS4_10UnderscoreES12_S12_EEEEENS4_13SM90_TMA_LOADENS4_14ComposedLayoutINS4_7SwizzleILi2ELi4ELi3EEENS4_18smem_ptr_flag_bitsILi8EEENSY_INS5_IJSE_NSA_ILi8EEEEEENS5_IJSB_SE_EEEEEEEvNS4_8identityES15_NS16_IS18_S1A_NSY_INS5_IJS1B_SE_EEENS5_IJSE_SB_EEEEEEEvS1G_EENS_8epilogue10collective18CollectiveEpilogueINS1M_23Sm100TmaWarpSpecializedILi2ELi2ELi32ELb0ELb0EEEJSG_NS5_IJNSY_ISE_SB_EES1R_EEESH_SK_SH_SK_NS1M_6fusion15FusionCallbacksIS1Q_NS1T_17LinearCombinationISH_fSH_fLNS_15FloatRoundStyleE2EEESG_S1S_JEEENS4_5SM1004TMEM4LOAD26SM100_TMEM_LOAD_16dp32b32xES15_S1K_NS4_39AutoVectorizingCopyWithAssumedAlignmentILi128EEENS4_14SM90_TMA_STOREES1K_S24_S24_EEEvvEEEEvNT_6ParamsE)
        .other          _ZN7cutlass13device_kernelINS_4gemm6kernel13GemmUniversalIN4cute5tupleIJiiiiEEENS1_10collective13CollectiveMmaINS1_35MainloopSm100TmaUmmaWarpSpecializedILi17ELi2ELi4ENS5_IJNS4_1CILi1EEESB_SB_EEEEENS5_IJNSA_ILi64EEENSA_ILi128EEESE_EEENS_12float_e5m2_tENS5_IJSB_llEEENS_12float_e4m3_tENS5_IJlSB_lEEENS4_8TiledMMAINS4_8MMA_AtomIJNS4_10MMA_TraitsINS4_19SM100_MMA_F8F6F4_SSEJSH_SJ_fSE_SF_NS4_17integral_constantINS4_4UMMA5MajorELSR_1EEENSP_ISR_LSR_0EEENSP_INSQ_7ScaleInELSU_0EEESV_EEEEEENS4_6LayoutISC_NS5_IJNSA_ILi0EEESZ_SZ_EEEEENS5_IJNS4_10UnderscoreES12_S12_EEEEENS4_13SM90_TMA_LOADENS4_14ComposedLayoutINS4_7SwizzleILi2ELi4ELi3EEENS4_18smem_ptr_flag_bitsILi8EEENSY_INS5_IJSE_NSA_ILi8EEEEEENS5_IJSB_SE_EEEEEEEvNS4_8identityES15_NS16_IS18_S1A_NSY_INS5_IJS1B_SE_EEENS5_IJSE_SB_EEEEEEEvS1G_EENS_8epilogue10collective18CollectiveEpilogueINS1M_23Sm100TmaWarpSpecializedILi2ELi2ELi32ELb0ELb0EEEJSG_NS5_IJNSY_ISE_SB_EES1R_EEESH_SK_SH_SK_NS1M_6fusion15FusionCallbacksIS1Q_NS1T_17LinearCombinationISH_fSH_fLNS_15FloatRoundStyleE2EEESG_S1S_JEEENS4_5SM1004TMEM4LOAD26SM100_TMEM_LOAD_16dp32b32xES15_S1K_NS4_39AutoVectorizingCopyWithAssumedAlignmentILi128EEENS4_14SM90_TMA_STOREES1K_S24_S24_EEEvvEEEEvNT_6ParamsE,@"STO_CUDA_ENTRY STV_DEFAULT"
_ZN7cutlass13device_kernelINS_4gemm6kernel13GemmUniversalIN4cute5tupleIJiiiiEEENS1_10collective13CollectiveMmaINS1_35MainloopSm100TmaUmmaWarpSpecializedILi17ELi2ELi4ENS5_IJNS4_1CILi1EEESB_SB_EEEEENS5_IJNSA_ILi64EEENSA_ILi128EEESE_EEENS_12float_e5m2_tENS5_IJSB_llEEENS_12float_e4m3_tENS5_IJlSB_lEEENS4_8TiledMMAINS4_8MMA_AtomIJNS4_10MMA_TraitsINS4_19SM100_MMA_F8F6F4_SSEJSH_SJ_fSE_SF_NS4_17integral_constantINS4_4UMMA5MajorELSR_1EEENSP_ISR_LSR_0EEENSP_INSQ_7ScaleInELSU_0EEESV_EEEEEENS4_6LayoutISC_NS5_IJNSA_ILi0EEESZ_SZ_EEEEENS5_IJNS4_10UnderscoreES12_S12_EEEEENS4_13SM90_TMA_LOADENS4_14ComposedLayoutINS4_7SwizzleILi2ELi4ELi3EEENS4_18smem_ptr_flag_bitsILi8EEENSY_INS5_IJSE_NSA_ILi8EEEEEENS5_IJSB_SE_EEEEEEEvNS4_8identityES15_NS16_IS18_S1A_NSY_INS5_IJS1B_SE_EEENS5_IJSE_SB_EEEEEEEvS1G_EENS_8epilogue10collective18CollectiveEpilogueINS1M_23Sm100TmaWarpSpecializedILi2ELi2ELi32ELb0ELb0EEEJSG_NS5_IJNSY_ISE_SB_EES1R_EEESH_SK_SH_SK_NS1M_6fusion15FusionCallbacksIS1Q_NS1T_17LinearCombinationISH_fSH_fLNS_15FloatRoundStyleE2EEESG_S1S_JEEENS4_5SM1004TMEM4LOAD26SM100_TMEM_LOAD_16dp32b32xES15_S1K_NS4_39AutoVectorizingCopyWithAssumedAlignmentILi128EEENS4_14SM90_TMA_STOREES1K_S24_S24_EEEvvEEEEvNT_6ParamsE:
[----:B------:R-:W1:Y:S01]  /*0000*/  LDC R1, c[0x0][0x37c] ;  /* 0x0000df00ff017b82 */ /* 0x000e620000000800 */
[----:B------:R-:W2:Y:S01]  /*0010*/  S2R R108, SR_TID.X ;  /* 0x00000000006c7919 */ /* 0x000ea20000002100 */
[----:B------:R-:W3:Y:S01]  /*0020*/  LDCU.64 UR4, c[0x0][0x890] ;  /* 0x00011200ff0477ac */ /* 0x000ee20008000a00 */
[----:B------:R-:W-:Y:S02]  /*0030*/  PRMT R95, RZ, 0x7610, R95 ;  /* 0x00007610ff5f7816 */ /* 0x000fe4000000005f */
[----:B------:R-:W-:Y:S01]  /*0040*/  ELECT P5, URZ, PT ;  /* 0x0000000000ff782f */ /* 0x000fe200038a0000 */
[----:B------:R-:W4:Y:S01]  /*0050*/  LDCU.64 UR46, c[0x0][0x358] ;  /* 0x00006b00ff2e77ac */ /* 0x000f220008000a00 */
[----:B---3--:R-:W-:-:S04]  /*0060*/  UISETP.NE.U32.AND UP0, UPT, UR4, URZ, UPT ;  /* 0x000000ff0400728c */ /* 0x008fc8000bf05070 */
[----:B------:R-:W-:Y:S01]  /*0070*/  UISETP.NE.AND.EX UP0, UPT, UR5, URZ, UPT, UP0 ;  /* 0x000000ff0500728c */ /* 0x000fe2000bf05300 */
[----:B--2---:R-:W-:-:S05]  /*0080*/  SHF.R.U32.HI R101, RZ, 0x5, R108 ;  /* 0x00000005ff657819 */ /* 0x004fca000001166c */
[----:B------:R-:W2:Y:S02]  /*0090*/  SHFL.IDX PT, R0, R101, RZ, 0x1f ;  /* 0x00001fff65007589 */ /* 0x000ea400000e0000 */
[----:B--2---:R-:W-:Y:S01]  /*00a0*/  R2UR UR8, R0 ;  /* 0x00000000000872ca */ /* 0x004fe200000e0000 */
[----:B-1--4-:R-:W-:-:S14]  /*00b0*/  BRA.U UP0, `(.L_x_0) ;  /* 0x00000001002c7547 */ /* 0x012fdc000b800000 */
[----:B------:R-:W1:Y:S02]  /*00c0*/  LDCU.64 UR6, c[0x0][0x888] ;  /* 0x00011100ff0677ac */ /* 0x000e640008000a00 */
[----:B-1----:R-:W-:-:S04]  /*00d0*/  UISETP.NE.U32.AND UP0, UPT, UR6, URZ, UPT ;  /* 0x000000ff0600728c */ /* 0x002fc8000bf05070 */
[----:B------:R-:W-:-:S09]  /*00e0*/  UISETP.NE.AND.EX UP0, UPT, UR7, URZ, UPT, UP0 ;  /* 0x000000ff0700728c */ /* 0x000fd2000bf05300 */
[----:B------:R-:W-:Y:S05]  /*00f0*/  BRA.U !UP0, `(.L_x_1) ;  /* 0x0000000108107547 */ /* 0x000fea000b800000 */
[----:B------:R-:W1:Y:S02]  /*0100*/  LDC.64 R2, c[0x0][0x888] ;  /* 0x00022200ff027b82 */ /* 0x000e640000000a00 */
[----:B-1----:R1:W5:Y:S01]  /*0110*/  LDG.E R49, desc[UR46][R2.64] ;  /* 0x0000002e02317981 */ /* 0x002362000c1e1900 */
[----:B------:R-:W-:Y:S01]  /*0120*/  HFMA2 R95, -RZ, RZ, 0, 5.9604644775390625e-08 ;  /* 0x00000001ff5f7431 */ /* 0x000fe200000001ff */
[----:B------:R-:W-:Y:S05]  /*0130*/  BRA `(.L_x_0) ;  /* 0x00000000000c7947 */ /* 0x000fea0003800000 */
.L_x_1:
[----:B------:R-:W1:Y:S01]  /*0140*/  LDCU UR6, c[0x0][0x880] ;  /* 0x00011000ff0677ac */ /* 0x000e620008000800 */
[----:B------:R-:W-:Y:S01]  /*0150*/  HFMA2 R95, -RZ, RZ, 0, 5.9604644775390625e-08 ;  /* 0x00000001ff5f7431 */ /* 0x000fe200000001ff */
[----:B-1----:R-:W-:-:S07]  /*0160*/  MOV R49, UR6 ;  /* 0x0000000600317c02 */ /* 0x002fce0008000f00 */
.L_x_0:
[----:B------:R-:W2:Y:S02]  /*0170*/  LDCU.64 UR6, c[0x0][0x8b0] ;  /* 0x00011600ff0677ac */ /* 0x000ea40008000a00 */
[----:B--2---:R-:W-:-:S04]  /*0180*/  UISETP.NE.U32.AND UP0, UPT, UR6, URZ, UPT ;  /* 0x000000ff0600728c */ /* 0x004fc8000bf05070 */
[----:B------:R-:W-:-:S09]  /*0190*/  UISETP.NE.AND.EX UP0, UPT, UR7, URZ, UPT, UP0 ;  /* 0x000000ff0700728c */ /* 0x000fd2000bf05300 */
[----:B------:R-:W-:Y:S05]  /*01a0*/  BRA.U UP0, `(.L_x_2) ;  /* 0x0000000100247547 */ /* 0x000fea000b800000 */
[----:B------:R-:W2:Y:S02]  /*01b0*/  LDCU.64 UR6, c[0x0][0x8a8] ;  /* 0x00011500ff0677ac */ /* 0x000ea40008000a00 */
[----:B--2---:R-:W-:-:S04]  /*01c0*/  UISETP.NE.U32.AND UP0, UPT, UR6, URZ, UPT ;  /* 0x000000ff0600728c */ /* 0x004fc8000bf05070 */
[----:B------:R-:W-:-:S09]  /*01d0*/  UISETP.NE.AND.EX UP0, UPT, UR7, URZ, UPT, UP0 ;  /* 0x000000ff0700728c */ /* 0x000fd2000bf05300 */
[----:B------:R-:W-:Y:S05]  /*01e0*/  BRA.U !UP0, `(.L_x_3) ;  /* 0x00000001080c7547 */ /* 0x000fea000b800000 */
[----:B-1----:R-:W1:Y:S02]  /*01f0*/  LDC.64 R2, c[0x0][0x8a8] ;  /* 0x00022a00ff027b82 */ /* 0x002e640000000a00 */
[----:B-1----:R2:W5:Y:S01]  /*0200*/  LDG.E R47, desc[UR46][R2.64] ;  /* 0x0000002e022f7981 */ /* 0x002562000c1e1900 */
[----:B------:R-:W-:Y:S05]  /*0210*/  BRA `(.L_x_2) ;  /* 0x0000000000087947 */ /* 0x000fea0003800000 */
.L_x_3:
[----:B------:R-:W2:Y:S02]  /*0220*/  LDCU UR6, c[0x0][0x8a0] ;  /* 0x00011400ff0677ac */ /* 0x000ea40008000800 */
[----:B--2---:R-:W-:Y:S02]  /*0230*/  MOV R47, UR6 ;  /* 0x00000006002f7c02 */ /* 0x004fe40008000f00 */
.L_x_2:
[----:B------:R-:W-:Y:S01]  /*0240*/  IMAD.U32 R0, RZ, RZ, UR8 ;  /* 0x00000008ff007e24 */ /* 0x000fe2000f8e00ff */
[----:B------:R-:W-:Y:S04]  /*0250*/  BSSY.RECONVERGENT B0, `(.L_x_4) ;  /* 0x000000c000007945 */ /* 0x000fe80003800200 */
[C---:B------:R-:W-:Y:S02]  /*0260*/  ISETP.NE.OR P1, PT, R0.reuse, 0x1, !P5 ;  /* 0x000000010000780c */ /* 0x040fe40006f25670 */
[----:B------:R-:W-:-:S11]  /*0270*/  ISETP.NE.OR P0, PT, R0, 0x3, !P5 ;  /* 0x000000030000780c */ /* 0x000fd60006f05670 */
[----:B------:R-:W-:Y:S05]  /*0280*/  @P1 BRA `(.L_x_5) ;  /* 0x0000000000201947 */ /* 0x000fea0003800000 */
[----:B------:R-:W3:Y:S02]  /*0290*/  LDCU.64 UR6, c[0x0][0x348] ;  /* 0x00006900ff0677ac */ /* 0x000ee40008000a00 */
[----:B---3--:R-:W-:Y:S02]  /*02a0*/  UIADD3 UR10, UP1, UPT, UR6, 0x80, URZ ;  /* 0x00000080060a7890 */ /* 0x008fe4000ff3e0ff */
[----:B------:R-:W-:Y:S02]  /*02b0*/  UIADD3 UR6, UP0, UPT, UR6, 0x180, URZ ;  /* 0x0000018006067890 */ /* 0x000fe4000ff1e0ff */
[----:B------:R-:W-:Y:S02]  /*02c0*/  UIADD3.X UR11, UPT, UPT, URZ, UR7, URZ, UP1, !UPT ;  /* 0x00000007ff0b7290 */ /* 0x000fe40008ffe4ff */
[----:B------:R-:W-:-:S07]  /*02d0*/  UIADD3.X UR7, UPT, UPT, URZ, UR7, URZ, UP0, !UPT ;  /* 0x00000007ff077290 */ /* 0x000fce00087fe4ff */
[----:B------:R3:W-:Y:S02]  /*02e0*/  UTMACCTL.PF [UR10] ;  /* 0x000000000a0079b9 */ /* 0x0007e40008040000 */
[----:B------:R3:W-:Y:S02]  /*02f0*/  UTMACCTL.PF [UR6] ;  /* 0x00000000060079b9 */ /* 0x0007e40008040000 */
[----:B---3--:R-:W-:Y:S01]  /*0300*/  NOP ;  /* 0x0000000000007918 */ /* 0x008fe20000000000 */
.L_x_5:
[----:B------:R-:W-:Y:S05]  /*0310*/  BSYNC.RECONVERGENT B0 ;  /* 0x0000000000007941 */ /* 0x000fea0003800200 */
.L_x_4:
[----:B------:R-:W-:Y:S04]  /*0320*/  BSSY.RECONVERGENT B0, `(.L_x_6) ;  /* 0x000000a000007945 */ /* 0x000fe80003800200 */
        /* <DEDUP_REMOVED lines=9> */
.L_x_7:
[----:B------:R-:W-:Y:S05]  /*03c0*/  BSYNC.RECONVERGENT B0 ;  /* 0x0000000000007941 */ /* 0x000fea0003800200 */
.L_x_6:
[----:B------:R-:W3:Y:S01]  /*03d0*/  LDCU.64 UR6, c[0x0][0x888] ;  /* 0x00011100ff0677ac */ /* 0x000ee20008000a00 */
[----:B------:R-:W-:Y:S02]  /*03e0*/  UISETP.EQ.U32.AND UP1, UPT, UR4, URZ, UPT ;  /* 0x000000ff0400728c */ /* 0x000fe4000bf22070 */
[----:B------:R-:W-:Y:S02]  /*03f0*/  UPLOP3.LUT UP2, UPT, UPT, UPT, UPT, 0x80, 0x8 ;  /* 0x000000000008789c */ /* 0x000fe40003f4f070 */
[----:B---3--:R-:W-:-:S04]  /*0400*/  UISETP.NE.U32.AND UP0, UPT, UR6, URZ, UPT ;  /* 0x000000ff0600728c */ /* 0x008fc8000bf05070 */
[----:B------:R-:W-:-:S04]  /*0410*/  UISETP.NE.AND.EX UP0, UPT, UR7, URZ, UPT, UP0 ;  /* 0x000000ff0700728c */ /* 0x000fc8000bf05300 */
[----:B------:R-:W-:-:S04]  /*0420*/  UISETP.EQ.OR.EX UP3, UPT, UR5, URZ, !UP0, UP1 ;  /* 0x000000ff0500728c */ /* 0x000fc8000c762710 */
[----:B------:R-:W-:-:S05]  /*0430*/  UP2UR UR50, UPR, URZ, 0x8 ;  /* 0x00000008ff327883 */ /* 0x000fca0008000000 */
[----:B------:R-:W-:Y:S07]  /*0440*/  BRA.U !UP3, `(.L_x_8) ;  /* 0x000000010b207547 */ /* 0x000fee000b800000 */
[----:B------:R-:W-:Y:S01]  /*0450*/  UISETP.NE.U32.AND UP2, UPT, UR4, URZ, UPT ;  /* 0x000000ff0400728c */ /* 0x000fe2000bf45070 */
[----:B-----5:R-:W-:Y:S01]  /*0460*/  FSETP.NEU.AND P0, PT, R49, RZ, PT ;  /* 0x000000ff3100720b */ /* 0x020fe20003f0d000 */
[----:B------:R-:W-:Y:S02]  /*0470*/  USEL UR4, URZ, 0xffffffff, UP0 ;  /* 0xffffffffff047887 */ /* 0x000fe40008000000 */
[----:B------:R-:W-:-:S10]  /*0480*/  UISETP.NE.AND.EX UP2, UPT, UR5, URZ, UPT, UP2 ;  /* 0x000000ff0500728c */ /* 0x000fd4000bf45320 */
[----:B------:R-:W-:Y:S01]  /*0490*/  VOTEU.ANY UP1, P0 ;  /* 0x0000000000ff7886 */ /* 0x000fe20000020100 */
[----:B------:R-:W-:-:S04]  /*04a0*/  @!UP2 USEL UR4, URZ, 0xffffffff, UP1 ;  /* 0xffffffffff04a887 */ /* 0x000fc80008800000 */
[----:B------:R-:W-:-:S04]  /*04b0*/  ULOP3.LUT UR4, UR4, 0x1, URZ, 0xc0, !UPT ;  /* 0x0000000104047892 */ /* 0x000fc8000f8ec0ff */
[----:B------:R-:W-:-:S11]  /*04c0*/  UISETP.NE.U32.AND UP2, UPT, UR4, 0x1, UPT ;  /* 0x000000010400788c */ /* 0x000fd6000bf45070 */
.L_x_8:
[----:B-12---:R-:W1:Y:S01]  /*04d0*/  SHFL.IDX PT, R2, R101, RZ, 0x1f ;  /* 0x00001fff65027589 */ /* 0x006e6200000e0000 */
[----:B------:R-:W-:-:S04]  /*04e0*/  UISETP.NE.AND UP1, UPT, UR8, 0x2, UPT ;  /* 0x000000020800788c */ /* 0x000fc8000bf25270 */
[----:B------:R-:W-:Y:S01]  /*04f0*/  USEL UR6, URZ, 0x1, UP1 ;  /* 0x00000001ff067887 */ /* 0x000fe20008800000 */
[----:B-1----:R-:W-:-:S13]  /*0500*/  ISETP.NE.AND P0, PT, R2, RZ, PT ;  /* 0x000000ff0200720c */ /* 0x002fda0003f05270 */
[----:B------:R-:W-:Y:S05]  /*0510*/  @P0 BRA `(.L_x_9) ;  /* 0x0000000000bc0947 */ /* 0x000fea0003800000 */
[----:B------:R-:W-:Y:S01]  /*0520*/  ELECT P0, URZ, PT ;  /* 0x0000000000ff782f */ /* 0x000fe20003800000 */
[----:B------:R-:W-:-:S12]  /*0530*/  BSSY.RECONVERGENT B0, `(.L_x_9) ;  /* 0x000002d000007945 */ /* 0x000fd80003800200 */
[----:B------:R-:W-:Y:S05]  /*0540*/  @!P0 BRA `(.L_x_10) ;  /* 0x0000000000ac8947 */ /* 0x000fea0003800000 */
[----:B------:R-:W1:Y:S01]  /*0550*/  S2UR UR5, SR_CgaCtaId ;  /* 0x00000000000579c3 */ /* 0x000e620000008800 */
[----:B------:R-:W-:Y:S01]  /*0560*/  UMOV UR7, 0x400 ;  /* 0x0000040000077882 */ /* 0x000fe20000000000 */
[----:B------:R-:W-:Y:S02]  /*0570*/  UMOV UR4, 0x1 ;  /* 0x0000000100047882 */ /* 0x000fe40000000000 */
[----:B------:R-:W-:-:S04]  /*0580*/  UIADD3 UR10, UPT, UPT, -UR4, 0x100000, URZ ;  /* 0x00100000040a7890 */ /* 0x000fc8000fffe1ff */
[----:B------:R-:W-:Y:S02]  /*0590*/  USHF.L.U32 UR11, UR10, 0xb, URZ ;  /* 0x0000000b0a0b7899 */ /* 0x000fe400080006ff */
[----:B------:R-:W-:Y:S02]  /*05a0*/  USHF.L.U32 UR10, UR10, 0x1, URZ ;  /* 0x000000010a0a7899 */ /* 0x000fe400080006ff */
[----:B-1----:R-:W-:Y:S01]  /*05b0*/  ULEA UR5, UR5, UR7, 0x18 ;  /* 0x0000000705057291 */ /* 0x002fe2000f8ec0ff */
[----:B------:R-:W1:Y:S11]  /*05c0*/  FENCE.VIEW.ASYNC.S ;  /* 0x00000000000073c6 */ /* 0x000e760000000000 */
[----:B-1----:R1:W2:Y:S01]  /*05d0*/  SYNCS.EXCH.64 URZ, [UR5], UR10 ;  /* 0x0000000a05ff75b2 */ /* 0x0022a20008000100 */
[----:B------:R1:W3:Y:S01]  /*05e0*/  SYNCS.EXCH.64 URZ, [UR5+0x88], UR10 ;  /* 0x0000880a05ff75b2 */ /* 0x0002e20008000100 */
[----:B------:R1:W4:Y:S01]  /*05f0*/  SYNCS.EXCH.64 URZ, [UR5+0x8], UR10 ;  /* 0x0000080a05ff75b2 */ /* 0x0003220008000100 */
[----:B------:R1:W1:Y:S01]  /*0600*/  SYNCS.EXCH.64 URZ, [UR5+0x90], UR10 ;  /* 0x0000900a05ff75b2 */ /* 0x0002620008000100 */
        /* <DEDUP_REMOVED lines=30> */
[----:B--234-:R-:W-:Y:S01]  /*07f0*/  NOP ;  /* 0x0000000000007918 */ /* 0x01cfe20000000000 */
.L_x_10:
[----:B-1----:R-:W-:Y:S05]  /*0800*/  BSYNC.RECONVERGENT B0 ;  /* 0x0000000000007941 */ /* 0x002fea0003800200 */
.L_x_9:
[----:B------:R-:W1:Y:S01]  /*0810*/  SHFL.IDX PT, R2, R101, RZ, 0x1f ;  /* 0x00001fff65027589 */ /* 0x000e6200000e0000 */
[----:B------:R-:W-:Y:S01]  /*0820*/  NOP ;  /* 0x0000000000007918 */ /* 0x000fe20000000000 */
[----:B-1----:R-:W-:-:S13]  /*0830*/  ISETP.NE.AND P0, PT, R2, 0x1, PT ;  /* 0x000000010200780c */ /* 0x002fda0003f05270 */
[----:B------:R-:W-:Y:S05]  /*0840*/  @P0 BRA `(.L_x_11) ;  /* 0x0000000000480947 */ /* 0x000fea0003800000 */
[----:B------:R-:W1:Y:S01]  /*0850*/  S2UR UR7, SR_CgaCtaId ;  /* 0x00000000000779c3 */ /* 0x000e620000008800 */
[----:B------:R-:W-:Y:S01]  /*0860*/  UMOV UR9, 0x400 ;  /* 0x0000040000097882 */ /* 0x000fe20000000000 */
[----:B------:R-:W-:Y:S01]  /*0870*/  UMOV UR5, 0x20 ;  /* 0x0000002000057882 */ /* 0x000fe20000000000 */
[----:B------:R-:W-:Y:S01]  /*0880*/  UMOV UR4, 0x80 ;  /* 0x0000008000047882 */ /* 0x000fe20000000000 */
[----:B------:R-:W-:-:S04]  /*0890*/  UIADD3 UR10, UPT, UPT, -UR5, 0x100000, URZ ;  /* 0x00100000050a7890 */ /* 0x000fc8000fffe1ff */
[----:B------:R-:W-:Y:S02]  /*08a0*/  USHF.L.U32 UR11, UR10, 0xb, URZ ;  /* 0x0000000b0a0b7899 */ /* 0x000fe400080006ff */
[----:B------:R-:W-:Y:S02]  /*08b0*/  USHF.L.U32 UR10, UR10, 0x1, URZ ;  /* 0x000000010a0a7899 */ /* 0x000fe400080006ff */
[----:B------:R-:W-:-:S04]  /*08c0*/  UIADD3 UR4, UPT, UPT, -UR4, 0x100000, URZ ;  /* 0x0010000004047890 */ /* 0x000fc8000fffe1ff */
[----:B------:R-:W-:Y:S02]  /*08d0*/  USHF.L.U32 UR5, UR4, 0xb, URZ ;  /* 0x0000000b04057899 */ /* 0x000fe400080006ff */
[----:B------:R-:W-:Y:S01]  /*08e0*/  USHF.L.U32 UR4, UR4, 0x1, URZ ;  /* 0x0000000104047899 */ /* 0x000fe200080006ff */
[----:B------:R-:W-:Y:S01]  /*08f0*/  ELECT P0, URZ, PT ;  /* 0x0000000000ff782f */ /* 0x000fe20003800000 */
[----:B-1----:R-:W-:Y:S01]  /*0900*/  ULEA UR7, UR7, UR9, 0x18 ;  /* 0x0000000907077291 */ /* 0x002fe2000f8ec0ff */
[----:B------:R-:W1:Y:S11]  /*0910*/  FENCE.VIEW.ASYNC.S ;  /* 0x00000000000073c6 */ /* 0x000e760000000000 */
[----:B-1----:R1:W2:Y:S01]  /*0920*/  SYNCS.EXCH.64 URZ, [UR7+0x110], UR10 ;  /* 0x0001100a07ff75b2 */ /* 0x0022a20008000100 */
[----:B------:R1:W3:Y:S01]  /*0930*/  SYNCS.EXCH.64 URZ, [UR7+0x120], UR4 ;  /* 0x0001200407ff75b2 */ /* 0x0002e20008000100 */
[----:B------:R1:W4:Y:S01]  /*0940*/  SYNCS.EXCH.64 URZ, [UR7+0x118], UR10 ;  /* 0x0001180a07ff75b2 */ /* 0x0003220008000100 */
[----:B------:R1:W1:Y:S01]  /*0950*/  SYNCS.EXCH.64 URZ, [UR7+0x128], UR4 ;  /* 0x0001280407ff75b2 */ /* 0x0002620008000100 */
[----:B------:R-:W-:Y:S01]  /*0960*/  NOP ;  /* 0x0000000000007918 */ /* 0x000fe20000000000 */
.L_x_11:
[----:B------:R-:W2:Y:S01]  /*0970*/  SHFL.IDX PT, R2, R101, RZ, 0x1f ;  /* 0x00001fff65027589 */ /* 0x000ea200000e0000 */
[----:B------:R-:W-:Y:S01]  /*0980*/  NOP ;  /* 0x0000000000007918 */ /* 0x000fe20000000000 */
[----:B--2---:R-:W-:-:S13]  /*0990*/  ISETP.NE.AND P0, PT, R2, 0x3, PT ;  /* 0x000000030200780c */ /* 0x004fda0003f05270 */
[----:B------:R-:W-:Y:S05]  /*09a0*/  @P0 BRA `(.L_x_12) ;  /* 0x0000000000300947 */ /* 0x000fea0003800000 */
[----:B-1----:R-:W1:Y:S01]  /*09b0*/  S2UR UR5, SR_CgaCtaId ;  /* 0x00000000000579c3 */ /* 0x002e620000008800 */
[----:B------:R-:W-:Y:S01]  /*09c0*/  UMOV UR7, 0x400 ;  /* 0x0000040000077882 */ /* 0x000fe20000000000 */
[----:B------:R-:W-:Y:S01]  /*09d0*/  UMOV UR4, 0x20 ;  /* 0x0000002000047882 */ /* 0x000fe20000000000 */
[----:B------:R-:W-:Y:S01]  /*09e0*/  ELECT P0, URZ, PT ;  /* 0x0000000000ff782f */ /* 0x000fe20003800000 */
[----:B------:R-:W-:-:S04]  /*09f0*/  UIADD3 UR10, UPT, UPT, -UR4, 0x100000, URZ ;  /* 0x00100000040a7890 */ /* 0x000fc8000fffe1ff */
[----:B------:R-:W-:Y:S02]  /*0a00*/  USHF.L.U32 UR11, UR10, 0xb, URZ ;  /* 0x0000000b0a0b7899 */ /* 0x000fe400080006ff */
[----:B------:R-:W-:Y:S02]  /*0a10*/  USHF.L.U32 UR10, UR10, 0x1, URZ ;  /* 0x000000010a0a7899 */ /* 0x000fe400080006ff */
[----:B-1----:R-:W-:Y:S01]  /*0a20*/  ULEA UR5, UR5, UR7, 0x18 ;  /* 0x0000000705057291 */ /* 0x002fe2000f8ec0ff */
[----:B------:R-:W1:Y:S11]  /*0a30*/  FENCE.VIEW.ASYNC.S ;  /* 0x00000000000073c6 */ /* 0x000e760000000000 */
[----:B-1----:R2:W1:Y:S01]  /*0a40*/  SYNCS.EXCH.64 URZ, [UR5+0x130], UR10 ;  /* 0x0001300a05ff75b2 */ /* 0x0024620008000100 */
[----:B------:R2:W1:Y:S02]  /*0a50*/  SYNCS.EXCH.64 URZ, [UR5+0x138], UR10 ;  /* 0x0001380a05ff75b2 */ /* 0x0004640008000100 */
[----:B--2---:R-:W-:Y:S01]  /*0a60*/  NOP ;  /* 0x0000000000007918 */ /* 0x004fe20000000000 */
.L_x_12:
[----:B------:R-:W2:Y:S01]  /*0a70*/  SHFL.IDX PT, R2, R101, RZ, 0x1f ;  /* 0x00001fff65027589 */ /* 0x000ea200000e0000 */
[----:B------:R-:W-:Y:S01]  /*0a80*/  NOP ;  /* 0x0000000000007918 */ /* 0x000fe20000000000 */
[----:B--2---:R-:W-:-:S13]  /*0a90*/  ISETP.NE.AND P0, PT, R2, 0x4, PT ;  /* 0x000000040200780c */ /* 0x004fda0003f05270 */
[----:B------:R-:W-:Y:S05]  /*0aa0*/  @P0 BRA `(.L_x_13) ;  /* 0x00000000004c0947 */ /* 0x000fea0003800000 */
[----:B-1----:R-:W1:Y:S01]  /*0ab0*/  S2UR UR5, SR_CgaCtaId ;  /* 0x00000000000579c3 */ /* 0x002e620000008800 */
[----:B------:R-:W-:Y:S01]  /*0ac0*/  UMOV UR9, 0x100 ;  /* 0x0000010000097882 */ /* 0x000fe20000000000 */
[----:B------:R-:W-:Y:S01]  /*0ad0*/  UMOV UR7, 0x400 ;  /* 0x0000040000077882 */ /* 0x000fe20000000000 */
[----:B------:R-:W-:Y:S01]  /*0ae0*/  USEL UR9, UR9, 0xe0, UP2 ;  /* 0x000000e009097887 */ /* 0x000fe20009000000 */
[----:B------:R-:W-:Y:S01]  /*0af0*/  UMOV UR4, 0x1 ;  /* 0x0000000100047882 */ /* 0x000fe20000000000 */
[----:B------:R-:W-:Y:S01]  /*0b00*/  ELECT P0, URZ, PT ;  /* 0x0000000000ff782f */ /* 0x000fe20003800000 */
[----:B------:R-:W-:-:S04]  /*0b10*/  UIADD3 UR10, UPT, UPT, -UR4, 0x100000, URZ ;  /* 0x00100000040a7890 */ /* 0x000fc8000fffe1ff */
[----:B------:R-:W-:Y:S02]  /*0b20*/  USHF.L.U32 UR11, UR10, 0xb, URZ ;  /* 0x0000000b0a0b7899 */ /* 0x000fe400080006ff */
[----:B------:R-:W-:Y:S02]  /*0b30*/  USHF.L.U32 UR10, UR10, 0x1, URZ ;  /* 0x000000010a0a7899 */ /* 0x000fe400080006ff */
[----:B------:R-:W-:-:S04]  /*0b40*/  UIADD3 UR12, UPT, UPT, -UR9, 0x100000, URZ ;  /* 0x00100000090c7890 */ /* 0x000fc8000fffe1ff */
[----:B------:R-:W-:Y:S02]  /*0b50*/  USHF.L.U32 UR13, UR12, 0xb, URZ ;  /* 0x0000000b0c0d7899 */ /* 0x000fe400080006ff */
[----:B------:R-:W-:Y:S02]  /*0b60*/  USHF.L.U32 UR12, UR12, 0x1, URZ ;  /* 0x000000010c0c7899 */ /* 0x000fe400080006ff */
[----:B-1----:R-:W-:Y:S01]  /*0b70*/  ULEA UR5, UR5, UR7, 0x18 ;  /* 0x0000000705057291 */ /* 0x002fe2000f8ec0ff */
[----:B------:R-:W1:Y:S11]  /*0b80*/  FENCE.VIEW.ASYNC.S ;  /* 0x00000000000073c6 */ /* 0x000e760000000000 */
[----:B-1----:R2:W1:Y:S01]  /*0b90*/  SYNCS.EXCH.64 URZ, [UR5+0x140], UR10 ;  /* 0x0001400a05ff75b2 */ /* 0x0024620008000100 */
[----:B------:R2:W1:Y:S01]  /*0ba0*/  SYNCS.EXCH.64 URZ, [UR5+0x150], UR12 ;  /* 0x0001500c05ff75b2 */ /* 0x0004620008000100 */
[----:B------:R2:W1:Y:S01]  /*0bb0*/  SYNCS.EXCH.64 URZ, [UR5+0x148], UR10 ;  /* 0x0001480a05ff75b2 */ /* 0x0004620008000100 */
[----:B------:R2:W1:Y:S02]  /*0bc0*/  SYNCS.EXCH.64 URZ, [UR5+0x158], UR12 ;  /* 0x0001580c05ff75b2 */ /* 0x0004640008000100 */
[----:B--2---:R-:W-:Y:S01]  /*0bd0*/  NOP ;  /* 0x0000000000007918 */ /* 0x004fe20000000000 */
.L_x_13:
[----:B------:R-:W2:Y:S01]  /*0be0*/  SHFL.IDX PT, R2, R101, RZ, 0x1f ;  /* 0x00001fff65027589 */ /* 0x000ea200000e0000 */
[----:B------:R-:W-:Y:S01]  /*0bf0*/  NOP ;  /* 0x0000000000007918 */ /* 0x000fe20000000000 */
[----:B--2---:R-:W-:-:S13]  /*0c00*/  ISETP.NE.AND P0, PT, R2, 0x5, PT ;  /* 0x000000050200780c */ /* 0x004fda0003f05270 */
[----:B------:R-:W-:Y:S05]  /*0c10*/  @P0 BRA `(.L_x_14) ;  /* 0x0000000000580947 */ /* 0x000fea0003800000 */
[----:B-1----:R-:W1:Y:S01]  /*0c20*/  S2UR UR7, SR_CgaCtaId ;  /* 0x00000000000779c3 */ /* 0x002e620000008800 */
        /* <DEDUP_REMOVED lines=12> */
[----:B-1----:R2:W1:Y:S01]  /*0cf0*/  SYNCS.EXCH.64 URZ, [UR7+0x160], UR10 ;  /* 0x0001600a07ff75b2 */ /* 0x0024620008000100 */
[----:B------:R2:W1:Y:S01]  /*0d00*/  SYNCS.EXCH.64 URZ, [UR7+0x180], UR4 ;  /* 0x0001800407ff75b2 */ /* 0x0004620008000100 */
[----:B------:R2:W1:Y:S01]  /*0d10*/  SYNCS.EXCH.64 URZ, [UR7+0x168], UR10 ;  /* 0x0001680a07ff75b2 */ /* 0x0004620008000100 */
[----:B------:R2:W1:Y:S01]  /*0d20*/  SYNCS.EXCH.64 URZ, [UR7+0x188], UR4 ;  /* 0x0001880407ff75b2 */ /* 0x0004620008000100 */
[----:B------:R2:W1:Y:S01]  /*0d30*/  SYNCS.EXCH.64 URZ, [UR7+0x170], UR10 ;  /* 0x0001700a07ff75b2 */ /* 0x0004620008000100 */
[----:B------:R2:W1:Y:S01]  /*0d40*/  SYNCS.EXCH.64 URZ, [UR7+0x190], UR4 ;  /* 0x0001900407ff75b2 */ /* 0x0004620008000100 */
[----:B------:R2:W1:Y:S01]  /*0d50*/  SYNCS.EXCH.64 URZ, [UR7+0x178], UR10 ;  /* 0x0001780a07ff75b2 */ /* 0x0004620008000100 */
[----:B------:R2:W1:Y:S02]  /*0d60*/  SYNCS.EXCH.64 URZ, [UR7+0x198], UR4 ;  /* 0x0001980407ff75b2 */ /* 0x0004640008000100 */
[----:B--2---:R-:W-:Y:S01]  /*0d70*/  NOP ;  /* 0x0000000000007918 */ /* 0x004fe20000000000 */
.L_x_14:
        /* <DEDUP_REMOVED lines=18> */
.L_x_15:
[----:B-1----:R-:W1:Y:S01]  /*0ea0*/  S2UR UR5, SR_CTAID.X ;  /* 0x00000000000579c3 */ /* 0x002e620000002500 */
[----:B------:R-:W-:-:S05]  /*0eb0*/  CS2R.32 R96, SR_CgaSize ;  /* 0x0000000000607805 */ /* 0x000fca0000008a00 */
[----:B------:R-:W-:-:S05]  /*0ec0*/  IMAD R96, R96, -0xa0, RZ ;  /* 0xffffff6060607824 */ /* 0x000fca00078e02ff */
[----:B------:R-:W-:-:S14]  /*0ed0*/  R2UR UR9, R96 ;  /* 0x00000000600972ca */ /* 0x000fdc00000e0000 */
[----:B------:R-:W2:Y:S01]  /*0ee0*/  LDCU UR9, c[0x0][UR9+0x2b0] ;  /* 0x00005600090977ac */ /* 0x000ea20008000800 */
[----:B------:R-:W-:Y:S01]  /*0ef0*/  NOP ;  /* 0x0000000000007918 */ /* 0x000fe20000000000 */
[----:B------:R-:W-:-:S05]  /*0f00*/  CS2R.32 R96, SR_CgaSize ;  /* 0x0000000000607805 */ /* 0x000fca0000008a00 */
[----:B------:R-:W-:-:S05]  /*0f10*/  IMAD R96, R96, -0xa0, RZ ;  /* 0xffffff6060607824 */ /* 0x000fca00078e02ff */
[----:B------:R-:W-:-:S14]  /*0f20*/  R2UR UR7, R96 ;  /* 0x00000000600772ca */ /* 0x000fdc00000e0000 */
[----:B------:R-:W3:Y:S01]  /*0f30*/  LDCU UR7, c[0x0][UR7+0x2b4] ;  /* 0x00005680070777ac */ /* 0x000ee20008000800 */
[----:B------:R-:W4:Y:S08]  /*0f40*/  S2UR UR4, SR_CTAID.Y ;  /* 0x00000000000479c3 */ /* 0x000f300000002600 */
[----:B------:R-:W3:Y:S01]  /*0f50*/  LDC R9, c[0x0][0xb24] ;  /* 0x0002c900ff097b82 */ /* 0x000ee20000000800 */
[----:B-1----:R-:W-:-:S02]  /*0f60*/  I2FP.F32.U32 R4, UR5 ;  /* 0x0000000500047c45 */ /* 0x002fc40008201000 */
[----:B------:R-:W-:-:S05]  /*0f70*/  CS2R.32 R5, SR_CgaSize ;  /* 0x0000000000057805 */ /* 0x000fca0000008a00 */
[----:B------:R-:W-:-:S06]  /*0f80*/  IMAD R5, R5, -0xa0, RZ ;  /* 0xffffff6005057824 */ /* 0x000fcc00078e02ff */
[----:B------:R-:W1:Y:S01]  /*0f90*/  LDC R5, c[0x0][R5+0x2a0] ;  /* 0x0000a80005057b82 */ /* 0x000e620000000800 */
[----:B------:R-:W-:Y:S01]  /*0fa0*/  MOV R21, UR5 ;  /* 0x0000000500157c02 */ /* 0x000fe20008000f00 */
[----:B--2---:R-:W-:Y:S01]  /*0fb0*/  FMUL R4, R4, UR9 ;  /* 0x0000000904047c20 */ /* 0x004fe20008400000 */
[----:B----4-:R-:W-:Y:S02]  /*0fc0*/  I2FP.F32.U32 R2, UR4 ;  /* 0x0000000400027c45 */ /* 0x010fe40008201000 */
[----:B------:R-:W-:-:S05]  /*0fd0*/  CS2R.32 R3, SR_CgaSize ;  /* 0x0000000000037805 */ /* 0x000fca0000008a00 */
[----:B------:R-:W-:-:S06]  /*0fe0*/  IMAD R3, R3, -0xa0, RZ ;  /* 0xffffff6003037824 */ /* 0x000fcc00078e02ff */
[----:B------:R-:W2:Y:S01]  /*0ff0*/  LDC R3, c[0x0][R3+0x2a4] ;  /* 0x0000a90003037b82 */ /* 0x000ea20000000800 */
[----:B------:R-:W4:Y:S01]  /*1000*/  F2I.U32.TRUNC.NTZ R96, R4 ;  /* 0x0000000400607305 */ /* 0x000f22000020f000 */
[----:B------:R-:W-:Y:S01]  /*1010*/  MOV R20, UR4 ;  /* 0x0000000400147c02 */ /* 0x000fe20008000f00 */
[----:B---3--:R-:W-:-:S05]  /*1020*/  FMUL R2, R2, UR7 ;  /* 0x0000000702027c20 */ /* 0x008fca0008400000 */
[----:B------:R-:W-:Y:S01]  /*1030*/  BAR.SYNC.DEFER_BLOCKING 0x0 ;  /* 0x0000000000007b1d */ /* 0x000fe20000010000 */
[----:B------:R-:W-:-:S05]  /*1040*/  ISETP.GE.AND P0, PT, R9, 0x1, PT ;  /* 0x000000010900780c */ /* 0x000fca0003f06270 */
[----:B------:R-:W3:Y:S02]  /*1050*/  F2I.U32.TRUNC.NTZ R94, R2 ;  /* 0x00000002005e7305 */ /* 0x000ee4000020f000 */
[----:B------:R-:W2:Y:S01]  /*1060*/  S2UR UR36, SR_CTAID.Z ;  /* 0x00000000002479c3 */ /* 0x000ea20000002700 */
[----:B----4-:R-:W-:-:S05]  /*1070*/  IADD3 R96, PT, PT, -R96, RZ, RZ ;  /* 0x000000ff60607210 */ /* 0x010fca0007ffe1ff */
[----:B-1----:R-:W-:Y:S01]  /*1080*/  IMAD R96, R5, R96, UR5 ;  /* 0x0000000505607e24 */ /* 0x002fe2000f8e0260 */
[----:B---3--:R-:W-:-:S05]  /*1090*/  IADD3 R94, PT, PT, -R94, RZ, RZ ;  /* 0x000000ff5e5e7210 */ /* 0x008fca0007ffe1ff */
[----:B--2---:R-:W-:Y:S01]  /*10a0*/  IMAD R94, R3, R94, UR4 ;  /* 0x00000004035e7e24 */ /* 0x004fe2000f8e025e */
[----:B------:R-:W-:Y:S06]  /*10b0*/  @!P0 BRA `(.L_x_16) ;  /* 0x0000000000b88947 */ /* 0x000fec0003800000 */
[----:B------:R-:W1:Y:S01]  /*10c0*/  LDC.64 R4, c[0x0][0xb18] ;  /* 0x0002c600ff047b82 */ /* 0x000e620000000a00 */
[----:B------:R-:W-:-:S07]  /*10d0*/  ISETP.NE.AND P0, PT, R9, 0x1, PT ;  /* 0x000000010900780c */ /* 0x000fce0003f05270 */
[----:B------:R-:W2:Y:S08]  /*10e0*/  LDC R10, c[0x0][0xb0c] ;  /* 0x0002c300ff0a7b82 */ /* 0x000eb00000000800 */
[----:B------:R-:W3:Y:S08]  /*10f0*/  LDC R11, c[0x0][0x370] ;  /* 0x0000dc00ff0b7b82 */ /* 0x000ef00000000800 */
[----:B------:R-:W4:Y:S01]  /*1100*/  LDC R12, c[0x0][0x374] ;  /* 0x0000dd00ff0c7b82 */ /* 0x000f220000000800 */
[----:B-1----:R-:W-:-:S07]  /*1110*/  ISETP.NE.AND P1, PT, R4, 0x1, PT ;  /* 0x000000010400780c */ /* 0x002fce0003f25270 */
[----:B------:R-:W3:Y:S01]  /*1120*/  LDC.64 R6, c[0x0][0xb10] ;  /* 0x0002c400ff067b82 */ /* 0x000ee20000000a00 */
[----:B--2---:R-:W-:-:S07]  /*1130*/  ISETP.NE.AND P2, PT, R10, 0x1, PT ;  /* 0x000000010a00780c */ /* 0x004fce0003f45270 */
[----:B------:R-:W1:Y:S08]  /*1140*/  LDC R8, c[0x0][0xb20] ;  /* 0x0002c800ff087b82 */ /* 0x000e700000000800 */
[----:B------:R-:W2:Y:S01]  /*1150*/  LDC.64 R2, c[0x0][0xb28] ;  /* 0x0002ca00ff027b82 */ /* 0x000ea20000000a00 */
[----:B----4-:R-:W-:-:S04]  /*1160*/  IMAD.HI.U32 R13, R12, R5, RZ ;  /* 0x000000050c0d7227 */ /* 0x010fc800078e00ff */
[----:B------:R-:W-:-:S04]  /*1170*/  IMAD.HI.U32 R5, R20, R5, RZ ;  /* 0x0000000514057227 */ /* 0x000fc800078e00ff */
[----:B---3--:R-:W-:-:S04]  /*1180*/  IMAD.HI.U32 R14, R11, R6, RZ ;  /* 0x000000060b0e7227 */ /* 0x008fc800078e00ff */
[C---:B------:R-:W-:Y:S01]  /*1190*/  IMAD.HI.U32 R16, R21.reuse, R6, RZ ;  /* 0x0000000615107227 */ /* 0x040fe200078e00ff */
[-C--:B------:R-:W-:Y:S02]  /*11a0*/  @P2 SHF.R.U32.HI R11, RZ, R7.reuse, R14 ;  /* 0x00000007ff0b2219 */ /* 0x080fe4000001160e */
[-C--:B-1----:R-:W-:Y:S02]  /*11b0*/  @P1 SHF.R.U32.HI R12, RZ, R8.reuse, R13 ;  /* 0x00000008ff0c1219 */ /* 0x082fe4000001160d */
[----:B------:R-:W-:Y:S02]  /*11c0*/  SHF.R.U32.HI R5, RZ, R8, R5 ;  /* 0x00000008ff057219 */ /* 0x000fe40000011605 */
[----:B------:R-:W-:Y:S02]  /*11d0*/  SHF.R.U32.HI R16, RZ, R7, R16 ;  /* 0x00000007ff107219 */ /* 0x000fe40000011610 */
[----:B------:R-:W-:Y:S01]  /*11e0*/  SEL R5, R20, R5, !P1 ;  /* 0x0000000514057207 */ /* 0x000fe20004800000 */
[----:B--2---:R-:W-:Y:S01]  /*11f0*/  IMAD.HI.U32 R14, R12, R2, RZ ;  /* 0x000000020c0e7227 */ /* 0x004fe200078e00ff */
[----:B------:R-:W-:-:S02]  /*1200*/  SEL R7, R21, R16, !P2 ;  /* 0x0000001015077207 */ /* 0x000fc40005000000 */
[----:B------:R-:W-:Y:S01]  /*1210*/  IADD3 R13, PT, PT, -R5, RZ, RZ ;  /* 0x000000ff050d7210 */ /* 0x000fe20007ffe1ff */
[----:B------:R-:W-:Y:S01]  /*1220*/  IMAD.HI.U32 R6, R11, R2, RZ ;  /* 0x000000020b067227 */ /* 0x000fe200078e00ff */
[----:B------:R-:W-:-:S03]  /*1230*/  @P0 SHF.R.U32.HI R12, RZ, R3, R14 ;  /* 0x00000003ff0c0219 */ /* 0x000fc6000001160e */
[----:B------:R-:W-:Y:S01]  /*1240*/  IMAD R13, R4, R13, R20 ;  /* 0x0000000d040d7224 */ /* 0x000fe200078e0214 */
[----:B------:R-:W-:Y:S01]  /*1250*/  @P0 SHF.R.U32.HI R11, RZ, R3, R6 ;  /* 0x00000003ff0b0219 */ /* 0x000fe20000011606 */
[----:B------:R-:W-:-:S04]  /*1260*/  IMAD R12, R12, R9, RZ ;  /* 0x000000090c0c7224 */ /* 0x000fc800078e02ff */
[----:B------:R-:W-:Y:S01]  /*1270*/  IMAD R6, R11, R9, RZ ;  /* 0x000000090b067224 */ /* 0x000fe200078e02ff */
[----:B------:R-:W-:-:S04]  /*1280*/  ISETP.GE.AND P1, PT, R5, R12, PT ;  /* 0x0000000c0500720c */ /* 0x000fc80003f26270 */
[----:B------:R-:W-:Y:S01]  /*1290*/  ISETP.GE.OR P1, PT, R7, R6, P1 ;  /* 0x000000060700720c */ /* 0x000fe20000f26670 */
[----:B------:R-:W-:-:S05]  /*12a0*/  IMAD.HI.U32 R6, R5, R2, RZ ;  /* 0x0000000205067227 */ /* 0x000fca00078e00ff */
[----:B------:R-:W-:-:S04]  /*12b0*/  SHF.R.U32.HI R6, RZ, R3, R6 ;  /* 0x00000003ff067219 */ /* 0x000fc80000011606 */
[----:B------:R-:W-:-:S03]  /*12c0*/  SEL R6, R5, R6, !P0 ;  /* 0x0000000605067207 */ /* 0x000fc60004000000 */
[----:B------:R-:W-:Y:S01]  /*12d0*/  @!P1 IMAD.HI.U32 R8, R7, R2, RZ ;  /* 0x0000000207089227 */ /* 0x000fe200078e00ff */
[----:B------:R-:W-:-:S04]  /*12e0*/  IADD3 R2, PT, PT, -R6, RZ, RZ ;  /* 0x000000ff06027210 */ /* 0x000fc80007ffe1ff */
[----:B------:R-:W-:Y:S01]  /*12f0*/  @!P1 SHF.R.U32.HI R8, RZ, R3, R8 ;  /* 0x00000003ff089219 */ /* 0x000fe20000011608 */
[----:B------:R-:W-:-:S03]  /*1300*/  IMAD R2, R9, R2, R5 ;  /* 0x0000000209027224 */ /* 0x000fc600078e0205 */
[----:B------:R-:W-:-:S05]  /*1310*/  @!P1 SEL R3, R7, R8, !P0 ;  /* 0x0000000807039207 */ /* 0x000fca0004000000 */
[--C-:B------:R-:W-:Y:S02]  /*1320*/  @!P1 IMAD.IADD R6, R6, 0x1, -R3.reuse ;  /* 0x0000000106069824 */ /* 0x100fe400078e0a03 */
[----:B------:R-:W-:Y:S01]  /*1330*/  @!P1 IMAD R3, R2, R11, R3 ;  /* 0x0000000b02039224 */ /* 0x000fe200078e0203 */
[----:B------:R-:W-:Y:S01]  /*1340*/  IADD3 R2, PT, PT, -R7, RZ, RZ ;  /* 0x000000ff07027210 */ /* 0x000fe20007ffe1ff */
[----:B------:R-:W-:Y:S02]  /*1350*/  @!P1 IMAD R5, R6, R9, R7 ;  /* 0x0000000906059224 */ /* 0x000fe400078e0207 */
[----:B------:R-:W-:Y:S02]  /*1360*/  @!P1 IMAD.MOV.U32 R7, RZ, RZ, R3 ;  /* 0x000000ffff079224 */ /* 0x000fe400078e0003 */
[----:B------:R-:W-:Y:S02]  /*1370*/  IMAD R2, R10, R2, R21 ;  /* 0x000000020a027224 */ /* 0x000fe400078e0215 */
[----:B------:R-:W-:-:S02]  /*1380*/  IMAD R20, R5, R4, R13 ;  /* 0x0000000405147224 */ /* 0x000fc400078e020d */
[----:B------:R-:W-:Y:S02]  /*1390*/  IMAD R21, R7, R10, R2 ;  /* 0x0000000a07157224 */ /* 0x000fe400078e0202 */
.L_x_16:
[----:B------:R-:W1:Y:S01]  /*13a0*/  LDCU UR4, c[0x0][0xb30] ;  /* 0x00016600ff0477ac */ /* 0x000e620008000800 */
[----:B------:R-:W2:Y:S08]  /*13b0*/  S2UR UR37, SR_CgaCtaId ;  /* 0x00000000002579c3 */ /* 0x000eb00000008800 */
[----:B------:R-:W3:Y:S01]  /*13c0*/  LDC R40, c[0x0][0xb24] ;  /* 0x0002c900ff287b82 */ /* 0x000ee20000000800 */
[----:B-1----:R-:W-:-:S09]  /*13d0*/  UISETP.NE.AND UP1, UPT, UR4, 0x1, UPT ;  /* 0x000000010400788c */ /* 0x002fd2000bf25270 */
[----:B--2---:R-:W-:Y:S05]  /*13e0*/  BRA.U UP1, `(.L_x_17) ;  /* 0x0000000101407547 */ /* 0x004fea000b800000 */
[----:B------:R-:W1:Y:S08]  /*13f0*/  LDC.64 R4, c[0x0][0xb10] ;  /* 0x0002c400ff047b82 */ /* 0x000e700000000a00 */
[----:B------:R-:W2:Y:S08]  /*1400*/  LDC.64 R2, c[0x0][0xb18] ;  /* 0x0002c600ff027b82 */ /* 0x000eb00000000a00 */
[----:B------:R-:W4:Y:S08]  /*1410*/  LDC R6, c[0x0][0xb20] ;  /* 0x0002c800ff067b82 */ /* 0x000f300000000800 */
[----:B------:R-:W3:Y:S01]  /*1420*/  LDC R8, c[0x0][0xb0c] ;  /* 0x0002c300ff087b82 */ /* 0x000ee20000000800 */
[----:B-1----:R-:W-:-:S05]  /*1430*/  IMAD.HI.U32 R4, R21, R4, RZ ;  /* 0x0000000415047227 */ /* 0x002fca00078e00ff */
[----:B------:R-:W-:Y:S01]  /*1440*/  SHF.R.U32.HI R4, RZ, R5, R4 ;  /* 0x00000005ff047219 */ /* 0x000fe20000011604 */
[----:B--2---:R-:W-:Y:S01]  /*1450*/  IMAD.HI.U32 R3, R20, R3, RZ ;  /* 0x0000000314037227 */ /* 0x004fe200078e00ff */
[----:B------:R-:W-:-:S04]  /*1460*/  ISETP.NE.AND P0, PT, R2, 0x1, PT ;  /* 0x000000010200780c */ /* 0x000fc80003f05270 */
[----:B----4-:R-:W-:-:S04]  /*1470*/  SHF.R.U32.HI R3, RZ, R6, R3 ;  /* 0x00000006ff037219 */ /* 0x010fc80000011603 */
[----:B------:R-:W-:Y:S02]  /*1480*/  SEL R3, R20, R3, !P0 ;  /* 0x0000000314037207 */ /* 0x000fe40004000000 */
[----:B---3--:R-:W-:-:S04]  /*1490*/  ISETP.NE.AND P1, PT, R8, 0x1, PT ;  /* 0x000000010800780c */ /* 0x008fc80003f25270 */
[----:B------:R-:W-:-:S05]  /*14a0*/  SEL R4, R21, R4, !P1 ;  /* 0x0000000415047207 */ /* 0x000fca0004800000 */
[----:B------:R-:W-:Y:S02]  /*14b0*/  IMAD.IADD R5, R3, 0x1, -R4 ;  /* 0x0000000103057824 */ /* 0x000fe400078e0a04 */
[----:B------:R-:W-:Y:S02]  /*14c0*/  IMAD.IADD R3, R4, 0x1, -R3 ;  /* 0x0000000104037824 */ /* 0x000fe400078e0a03 */
[----:B------:R-:W-:Y:S02]  /*14d0*/  IMAD R21, R5, R8, R21 ;  /* 0x0000000805157224 */ /* 0x000fe400078e0215 */
[----:B------:R-:W-:-:S07]  /*14e0*/  IMAD R20, R3, R2, R20 ;  /* 0x0000000203147224 */ /* 0x000fce00078e0214 */
.L_x_17:
[----:B------:R-:W-:Y:S01]  /*14f0*/  BAR.SYNC.DEFER_BLOCKING 0x0 ;  /* 0x0000000000007b1d */ /* 0x000fe20000010000 */
[----:B------:R-:W-:Y:S01]  /*1500*/  UISETP.NE.AND UP1, UPT, UR8, 0x2, UPT ;  /* 0x000000020800788c */ /* 0x000fe2000bf25270 */
[----:B------:R-:W-:Y:S02]  /*1510*/  ISETP.NE.OR P5, PT, R0, 0x2, !P5 ;  /* 0x000000020000780c */ /* 0x000fe40006fa5670 */
[----:B------:R-:W-:-:S06]  /*1520*/  LOP3.LUT R2, R108, 0x1f, RZ, 0xc0, !PT ;  /* 0x0000001f6c027812 */ /* 0x000fcc00078ec0ff */
[----:B------:R-:W-:Y:S05]  /*1530*/  BRA.U UP1, `(.L_x_18) ;  /* 0x0000001901347547 */ /* 0x000fea000b800000 */
[----:B------:R-:W1:Y:S01]  /*1540*/  LDCU UR13, c[0x0][0x38c] ;  /* 0x00007180ff0d77ac */ /* 0x000e620008000800 */
[----:B------:R-:W2:Y:S01]  /*1550*/  LDC R9, c[0x0][0x370] ;  /* 0x0000dc00ff097b82 */ /* 0x000ea20000000800 */
[----:B------:R-:W-:Y:S01]  /*1560*/  PLOP3.LUT P1, PT, PT, PT, UP2, 0x80, 0x8 ;  /* 0x000000000008781c */ /* 0x000fe20003f2f028 */
[----:B------:R-:W-:Y:S01]  /*1570*/  HFMA2 R12, -RZ, RZ, 0, 0 ;  /* 0x00000000ff0c7431 */ /* 0x000fe200000001ff */
[----:B------:R-:W-:Y:S01]  /*1580*/  ISETP.EQ.OR P4, PT, R2, RZ, P5 ;  /* 0x000000ff0200720c */ /* 0x000fe20002f82670 */
[----:B------:R-:W-:Y:S01]  /*1590*/  IMAD.MOV.U32 R15, RZ, RZ, 0x1 ;  /* 0x00000001ff0f7424 */ /* 0x000fe200078e00ff */
[----:B------:R-:W-:Y:S01]  /*15a0*/  PLOP3.LUT P1, PT, P1, PT, PT, 0x8, 0x80 ;  /* 0x000000000080781c */ /* 0x000fe20000f2e170 */
[----:B------:R-:W-:Y:S01]  /*15b0*/  IMAD.MOV.U32 R14, RZ, RZ, RZ ;  /* 0x000000ffff0e7224 */ /* 0x000fe200078e00ff */
[----:B------:R-:W-:Y:S01]  /*15c0*/  MOV R8, 0x1 ;  /* 0x0000000100087802 */ /* 0x000fe20000000f00 */
[----:B------:R-:W4:Y:S01]  /*15d0*/  LDC R0, c[0x0][0x374] ;  /* 0x0000dd00ff007b82 */ /* 0x000f220000000800 */
[----:B------:R-:W-:Y:S01]  /*15e0*/  IMAD.MOV.U32 R10, RZ, RZ, RZ ;  /* 0x000000ffff0a7224 */ /* 0x000fe200078e00ff */
[----:B------:R-:W2:Y:S01]  /*15f0*/  LDCU.64 UR22, c[0x0][0x348] ;  /* 0x00006900ff1677ac */ /* 0x000ea20008000a00 */
[----:B------:R-:W-:Y:S01]  /*1600*/  UMOV UR6, URZ ;  /* 0x000000ff00067c82 */ /* 0x000fe20008000000 */
[----:B-1----:R-:W-:-:S04]  /*1610*/  UIADD3 UR5, UPT, UPT, UR13, 0x3f, URZ ;  /* 0x0000003f0d057890 */ /* 0x002fc8000fffe0ff */
[----:B------:R-:W-:-:S04]  /*1620*/  USHF.R.S32.HI UR4, URZ, 0x1f, UR5 ;  /* 0x0000001fff047899 */ /* 0x000fc80008011405 */
[----:B------:R-:W-:-:S04]  /*1630*/  ULEA.HI UR4, UR4, UR5, URZ, 0x6 ;  /* 0x0000000504047291 */ /* 0x000fc8000f8f30ff */
[----:B------:R-:W-:Y:S02]  /*1640*/  USHF.R.S32.HI UR15, URZ, 0x6, UR4 ;  /* 0x00000006ff0f7899 */ /* 0x000fe40008011404 */
[----:B------:R-:W-:Y:S02]  /*1650*/  UIADD3 UR4, UPT, UPT, UR13, -0x1, URZ ;  /* 0xffffffff0d047890 */ /* 0x000fe4000fffe0ff */
[----:B------:R-:W-:Y:S02]  /*1660*/  UISETP.LT.U32.AND UP0, UPT, UR15, 0x11, UPT ;  /* 0x000000110f00788c */ /* 0x000fe4000bf01070 */
[----:B------:R-:W-:Y:S02]  /*1670*/  UISETP.GE.U32.AND UP1, UPT, UR4, -0x7f, UPT ;  /* 0xffffff810400788c */ /* 0x000fe4000bf26070 */
[----:B------:R-:W-:Y:S02]  /*1680*/  USEL UR14, UR15, 0x11, UP0 ;  /* 0x000000110f0e7887 */ /* 0x000fe40008000000 */
[----:B------:R-:W-:-:S02]  /*1690*/  UIADD3 UR13, UPT, UPT, UR13, 0x7e, URZ ;  /* 0x0000007e0d0d7890 */ /* 0x000fc4000fffe0ff */
[----:B------:R-:W-:Y:S02]  /*16a0*/  UIADD3 UR5, UPT, UPT, UR14, -0x1, URZ ;  /* 0xffffffff0e057890 */ /* 0x000fe4000fffe0ff */
[----:B------:R-:W-:-:S03]  /*16b0*/  UIADD3 UR7, UPT, UPT, UR15, -UR14, URZ ;  /* 0x8000000e0f077290 */ /* 0x000fc6000fffe0ff */
[----:B------:R-:W-:-:S04]  /*16c0*/  @UP1 UIADD3 UR5, UPT, UPT, UR14, URZ, URZ ;  /* 0x000000ff0e051290 */ /* 0x000fc8000fffe0ff */
[----:B--2---:R-:W-:-:S12]  /*16d0*/  UIADD3 UR5, UPT, UPT, UR5, 0x1, URZ ;  /* 0x0000000105057890 */ /* 0x004fd8000fffe0ff */
.L_x_36:
[----:B------:R-:W-:Y:S01]  /*16e0*/  UISETP.NE.AND UP0, UPT, UR37, URZ, UPT ;  /* 0x000000ff2500728c */ /* 0x000fe2000bf05270 */
[----:B------:R-:W1:Y:S08]  /*16f0*/  S2UR UR37, SR_CgaCtaId ;  /* 0x00000000002579c3 */ /* 0x000e700000008800 */
[----:B------:R-:W-:Y:S05]  /*1700*/  BRA.U UP0, `(.L_x_19) ;  /* 0x0000000100347547 */ /* 0x000fea000b800000 */
[----:B------:R-:W2:Y:S01]  /*1710*/  S2R R2, SR_CgaCtaId ;  /* 0x0000000000027919 */ /* 0x000ea20000008800 */
[----:B------:R-:W-:-:S04]  /*1720*/  MOV R3, 0x400 ;  /* 0x0000040000037802 */ /* 0x000fc80000000f00 */
[----:B--2---:R-:W-:Y:S02]  /*1730*/  LEA R3, R2, R3, 0x18 ;  /* 0x0000000302037211 */ /* 0x004fe400078ec0ff */
[----:B------:R-:W-:-:S03]  /*1740*/  SHF.L.U32 R2, R8, 0x1f, RZ ;  /* 0x0000001f08027819 */ /* 0x000fc600000006ff */
[----:B------:R-:W-:-:S04]  /*1750*/  IMAD R3, R10, 0x8, R3 ;  /* 0x000000080a037824 */ /* 0x000fc800078e0203 */
[----:B------:R-:W2:Y:S02]  /*1760*/  SYNCS.PHASECHK.TRANS64.TRYWAIT P0, [R3+URZ+0x1b0], R2 ;  /* 0x0001b002030075a7 */ /* 0x000ea400080011ff */
[----:B--2---:R-:W-:Y:S05]  /*1770*/  @!P0 BRA `(.L_x_20) ;  /* 0x0000006000948947 */ /* 0x004fea0003800000 */
.L_x_119:
[----:B------:R-:W-:Y:S01]  /*1780*/  VIADD R10, R10, 0x1 ;  /* 0x000000010a0a7836 */ /* 0x000fe20000000000 */
[----:B------:R2:W-:Y:S04]  /*1790*/  SYNCS.ARRIVE.TRANS64.A1T0 RZ, [R3+URZ+0x1a0], RZ ;  /* 0x0001a0ff03ff79a7 */ /* 0x0005e800081000ff */
[----:B------:R-:W-:-:S04]  /*17a0*/  ISETP.NE.AND P0, PT, R10, 0x2, PT ;  /* 0x000000020a00780c */ /* 0x000fc80003f05270 */
[----:B------:R-:W-:Y:S02]  /*17b0*/  SEL R10, R10, RZ, P0 ;  /* 0x000000ff0a0a7207 */ /* 0x000fe40000000000 */
[----:B--2---:R-:W-:-:S04]  /*17c0*/  SEL R3, RZ, 0x1, P0 ;  /* 0x00000001ff037807 */ /* 0x004fc80000000000 */
[----:B------:R-:W-:-:S07]  /*17d0*/  LOP3.LUT R8, R8, R3, RZ, 0x3c, !PT ;  /* 0x0000000308087212 */ /* 0x000fce00078e3cff */
.L_x_19:
[----:B------:R-:W-:Y:S01]  /*17e0*/  UMOV UR4, 0x400 ;  /* 0x0000040000047882 */ /* 0x000fe20000000000 */
[----:B------:R-:W-:Y:S01]  /*17f0*/  SHF.L.U32 R2, R15, 0x1f, RZ ;  /* 0x0000001f0f027819 */ /* 0x000fe200000006ff */
[----:B-1----:R-:W-:Y:S01]  /*1800*/  ULEA UR4, UR37, UR4, 0x18 ;  /* 0x0000000425047291 */ /* 0x002fe2000f8ec0ff */
[----:B------:R-:W-:Y:S01]  /*1810*/  R2UR UR34, R21 ;  /* 0x00000000152272ca */ /* 0x000fe200000e0000 */
[----:B------:R-:W-:Y:S01]  /*1820*/  UISETP.GE.U32.AND UP0, UPT, UR13, 0x7f, UPT ;  /* 0x0000007f0d00788c */ /* 0x000fe2000bf06070 */
[----:B------:R-:W-:Y:S01]  /*1830*/  R2UR UR11, R20 ;  /* 0x00000000140b72ca */ /* 0x000fe200000e0000 */
[----:B------:R-:W-:Y:S01]  /*1840*/  ULEA UR8, UR6, UR4, 0x3 ;  /* 0x0000000406087291 */ /* 0x000fe2000f8e18ff */
[----:B------:R-:W-:-:S08]  /*1850*/  UMOV UR24, URZ ;  /* 0x000000ff00187c82 */ /* 0x000fd00008000000 */
[----:B------:R1:W2:Y:S01]  /*1860*/  SYNCS.PHASECHK.TRANS64.TRYWAIT P0, [UR8+0x88], R2 ;  /* 0x00008802ff0075a7 */ /* 0x0002a20008001108 */
[----:B------:R-:W-:Y:S02]  /*1870*/  USHF.L.U32 UR34, UR34, 0x6, URZ ;  /* 0x0000000622227899 */ /* 0x000fe400080006ff */
[----:B------:R-:W-:Y:S01]  /*1880*/  USHF.L.U32 UR11, UR11, 0x7, URZ ;  /* 0x000000070b0b7899 */ /* 0x000fe200080006ff */
[----:B------:R-:W-:Y:S11]  /*1890*/  BRA.U !UP0, `(.L_x_21) ;  /* 0x0000000108a87547 */ /* 0x000ff6000b800000 */
[----:B------:R-:W-:Y:S01]  /*18a0*/  UMOV UR16, URZ ;  /* 0x000000ff00107c82 */ /* 0x000fe20008000000 */
[----:B------:R-:W-:-:S05]  /*18b0*/  UMOV UR17, UR6 ;  /* 0x0000000600117c82 */ /* 0x000fca0008000000 */
.L_x_26:
[----:B-1----:R-:W-:Y:S01]  /*18c0*/  ULEA UR33, UR17, UR4, 0x3 ;  /* 0x0000000411217291 */ /* 0x002fe2000f8e18ff */
[----:B--2---:R-:W-:Y:S01]  /*18d0*/  @!P5 MOV R3, 0x3000 ;  /* 0x000030000003d802 */ /* 0x004fe20000000f00 */
[----:B--2---:R-:W-:Y:S10]  /*18e0*/  @P0 BRA `(.L_x_22) ;  /* 0x00000000000c0947 */ /* 0x004ff40003800000 */
[----:B------:R-:W-:-:S04]  /*18f0*/  SHF.L.U32 R5, R15, 0x1f, RZ ;  /* 0x0000001f0f057819 */ /* 0x000fc800000006ff */
[----:B------:R-:W2:Y:S02]  /*1900*/  SYNCS.PHASECHK.TRANS64.TRYWAIT P0, [UR33+0x88], R5 ;  /* 0x00008805ff0075a7 */ /* 0x000ea40008001121 */
[----:B--2---:R-:W-:Y:S05]  /*1910*/  @!P0 BRA `(.L_x_23) ;  /* 0x0000006000408947 */ /* 0x004fea0003800000 */
.L_x_22:
[----:B------:R2:W-:Y:S01]  /*1920*/  @!P5 SYNCS.ARRIVE.TRANS64 RZ, [UR33], R3 ;  /* 0x00000003ffffd9a7 */ /* 0x0005e20008000021 */
[----:B------:R-:W-:Y:S04]  /*1930*/  BSSY.RECONVERGENT B0, `(.L_x_24) ;  /* 0x0000003000007945 */ /* 0x000fe80003800200 */
[----:B------:R-:W-:Y:S05]  /*1940*/  @P4 BRA `(.L_x_25) ;  /* 0x0000000000044947 */ /* 0x000fea0003800000 */
[----:B------:R-:W-:Y:S05]  /*1950*/  BPT.TRAP 0x1 ;  /* 0x000000040000795c */ /* 0x000fea0000300000 */
.L_x_25:
[----:B------:R-:W-:Y:S05]  /*1960*/  BSYNC.RECONVERGENT B0 ;  /* 0x0000000000007941 */ /* 0x000fea0003800200 */
.L_x_24:
[----:B------:R-:W-:Y:S02]  /*1970*/  UIADD3 UR6, UPT, UPT, UR17, 0x1, URZ ;  /* 0x0000000111067890 */ /* 0x000fe4000fffe0ff */
[----:B------:R-:W-:Y:S02]  /*1980*/  ULEA UR32, UR17, UR4, 0xc ;  /* 0x0000000411207291 */ /* 0x000fe4000f8e60ff */
[----:B------:R-:W-:Y:S02]  /*1990*/  UISETP.NE.AND UP0, UPT, UR6, 0x11, UPT ;  /* 0x000000110600788c */ /* 0x000fe4000bf05270 */
[----:B------:R-:W-:Y:S02]  /*19a0*/  UIADD3 UR26, UP1, UPT, UR22, 0x80, URZ ;  /* 0x00000080161a7890 */ /* 0x000fe4000ff3e0ff */
[----:B------:R-:W-:Y:S02]  /*19b0*/  USEL UR9, URZ, 0x1, UP0 ;  /* 0x00000001ff097887 */ /* 0x000fe40008000000 */
[----:B------:R-:W-:-:S02]  /*19c0*/  USEL UR6, UR6, URZ, UP0 ;  /* 0x000000ff06067287 */ /* 0x000fc40008000000 */
[----:B------:R-:W-:Y:S02]  /*19d0*/  UIADD3 UR20, UP0, UPT, UR22, 0x180, URZ ;  /* 0x0000018016147890 */ /* 0x000fe4000ff1e0ff */
[----:B------:R-:W-:Y:S01]  /*19e0*/  ULEA UR8, UR6, UR4, 0x3 ;  /* 0x0000000406087291 */ /* 0x000fe2000f8e18ff */
[----:B------:R-:W-:Y:S01]  /*19f0*/  LOP3.LUT R15, R15, UR9, RZ, 0x3c, !PT ;  /* 0x000000090f0f7c12 */ /* 0x000fe2000f8e3cff */
[----:B------:R-:W-:Y:S02]  /*1a00*/  USHF.L.U32 UR35, UR16, 0x6, URZ ;  /* 0x0000000610237899 */ /* 0x000fe400080006ff */
[----:B------:R-:W-:Y:S01]  /*1a10*/  UIADD3.X UR27, UPT, UPT, URZ, UR23, URZ, UP1, !UPT ;  /* 0x00000017ff1b7290 */ /* 0x000fe20008ffe4ff */
[----:B-1----:R-:W-:Y:S01]  /*1a20*/  SHF.L.U32 R2, R15, 0x1f, RZ ;  /* 0x0000001f0f027819 */ /* 0x002fe200000006ff */
[----:B------:R-:W-:Y:S02]  /*1a30*/  UIADD3 UR32, UPT, UPT, UR32, 0x4400, URZ ;  /* 0x0000440020207890 */ /* 0x000fe4000fffe0ff */
[----:B------:R-:W-:Y:S01]  /*1a40*/  UIADD3.X UR21, UPT, UPT, URZ, UR23, URZ, UP0, !UPT ;  /* 0x00000017ff157290 */ /* 0x000fe200087fe4ff */
[----:B------:R1:W1:Y:S01]  /*1a50*/  SYNCS.PHASECHK.TRANS64.TRYWAIT P0, [UR8+0x88], R2 ;  /* 0x00008802ff0075a7 */ /* 0x0002620008001108 */
[----:B------:R-:W-:Y:S01]  /*1a60*/  ULEA UR8, UR17, UR4, 0xd ;  /* 0x0000000411087291 */ /* 0x000fe2000f8e68ff */
[----:B------:R-:W-:Y:S01]  /*1a70*/  UMOV UR18, 0x0 ;  /* 0x0000000000127882 */ /* 0x000fe20000000000 */
[----:B------:R-:W-:-:S02]  /*1a80*/  UMOV UR19, 0x10000000 ;  /* 0x1000000000137882 */ /* 0x000fc40000000000 */
[----:B------:R-:W-:Y:S01]  /*1a90*/  UIADD3 UR8, UPT, UPT, UR8, 0x15400, URZ ;  /* 0x0001540008087890 */ /* 0x000fe2000fffe0ff */
[----:B------:R1:W-:Y:S01]  /*1aa0*/  UTMALDG.3D [UR32], [UR26], desc[UR18] ;  /* 0x000012201a0075b4 */ /* 0x0003e20008011000 */
[----:B------:R-:W-:Y:S01]  /*1ab0*/  UMOV UR12, UR36 ;  /* 0x00000024000c7c82 */ /* 0x000fe20008000000 */
[----:B------:R-:W-:Y:S01]  /*1ac0*/  UMOV UR9, UR33 ;  /* 0x0000002100097c82 */ /* 0x000fe20008000000 */
[----:B------:R-:W-:Y:S01]  /*1ad0*/  UMOV UR10, UR35 ;  /* 0x00000023000a7c82 */ /* 0x000fe20008000000 */
[----:B------:R-:W-:Y:S01]  /*1ae0*/  UIADD3 UR16, UPT, UPT, UR16, 0x1, URZ ;  /* 0x0000000110107890 */ /* 0x000fe2000fffe0ff */
[----:B------:R-:W-:Y:S01]  /*1af0*/  UMOV UR24, UR5 ;  /* 0x0000000500187c82 */ /* 0x000fe20008000000 */
[----:B------:R-:W-:Y:S02]  /*1b00*/  UMOV UR17, UR6 ;  /* 0x0000000600117c82 */ /* 0x000fe40008000000 */
[----:B------:R1:W-:Y:S01]  /*1b10*/  UTMALDG.3D [UR8], [UR20], desc[UR18] ;  /* 0x00001208140075b4 */ /* 0x0003e20008011000 */
[----:B------:R-:W-:-:S09]  /*1b20*/  UISETP.NE.AND UP0, UPT, UR16, UR5, UPT ;  /* 0x000000051000728c */ /* 0x000fd2000bf05270 */
[----:B------:R-:W-:Y:S05]  /*1b30*/  BRA.U UP0, `(.L_x_26) ;  /* 0xfffffffd00607547 */ /* 0x000fea000b83ffff */
.L_x_21:
[----:B-1----:R-:W-:Y:S01]  /*1b40*/  ULEA UR8, UR6, UR4, 0x3 ;  /* 0x0000000406087291 */ /* 0x002fe2000f8e18ff */
[----:B------:R-:W-:Y:S01]  /*1b50*/  SHF.L.U32 R2, R15, 0x1f, RZ ;  /* 0x0000001f0f027819 */ /* 0x000fe200000006ff */
[----:B------:R-:W-:Y:S01]  /*1b60*/  @!P1 SYNCS.ARRIVE.TRANS64.A1T0 RZ, [UR4+0x138], RZ ;  /* 0x000138ffffff99a7 */ /* 0x000fe20008100004 */
[----:B------:R-:W-:-:S06]  /*1b70*/  UISETP.GT.AND UP0, UPT, UR15, UR14, UPT ;  /* 0x0000000e0f00728c */ /* 0x000fcc000bf04270 */
[----:B--2---:R1:W2:Y:S03]  /*1b80*/  SYNCS.PHASECHK.TRANS64.TRYWAIT P0, [UR8+0x88], R2 ;  /* 0x00008802ff0075a7 */ /* 0x0042a60008001108 */
[----:B------:R-:W-:Y:S05]  /*1b90*/  BRA.U !UP0, `(.L_x_27) ;  /* 0x0000000108ac7547 */ /* 0x000fea000b800000 */
[----:B------:R-:W-:Y:S01]  /*1ba0*/  UIADD3 UR21, UPT, UPT, UR7, UR24, URZ ;  /* 0x0000001807157290 */ /* 0x000fe2000fffe0ff */
[----:B------:R-:W-:-:S11]  /*1bb0*/  UMOV UR25, UR6 ;  /* 0x0000000600197c82 */ /* 0x000fd60008000000 */
.L_x_32:
[----:B-1----:R-:W-:Y:S01]  /*1bc0*/  ULEA UR17, UR25, UR4, 0x3 ;  /* 0x0000000419117291 */ /* 0x002fe2000f8e18ff */
[----:B--2---:R-:W-:Y:S01]  /*1bd0*/  @!P5 MOV R3, 0x3000 ;  /* 0x000030000003d802 */ /* 0x004fe20000000f00 */
[----:B--2---:R-:W-:Y:S10]  /*1be0*/  @P0 BRA `(.L_x_28) ;  /* 0x00000000000c0947 */ /* 0x004ff40003800000 */
[----:B------:R-:W-:-:S04]  /*1bf0*/  SHF.L.U32 R5, R15, 0x1f, RZ ;  /* 0x0000001f0f057819 */ /* 0x000fc800000006ff */
[----:B------:R-:W2:Y:S02]  /*1c00*/  SYNCS.PHASECHK.TRANS64.TRYWAIT P0, [UR17+0x88], R5 ;  /* 0x00008805ff0075a7 */ /* 0x000ea40008001111 */
[----:B--2---:R-:W-:Y:S05]  /*1c10*/  @!P0 BRA `(.L_x_29) ;  /* 0x0000005c00988947 */ /* 0x004fea0003800000 */
.L_x_28:
[----:B------:R2:W-:Y:S01]  /*1c20*/  @!P5 SYNCS.ARRIVE.TRANS64 RZ, [UR17], R3 ;  /* 0x00000003ffffd9a7 */ /* 0x0005e20008000011 */
[----:B------:R-:W-:Y:S04]  /*1c30*/  BSSY.RECONVERGENT B0, `(.L_x_30) ;  /* 0x0000003000007945 */ /* 0x000fe80003800200 */
[----:B------:R-:W-:Y:S05]  /*1c40*/  @P4 BRA `(.L_x_31) ;  /* 0x0000000000044947 */ /* 0x000fea0003800000 */
[----:B------:R-:W-:Y:S05]  /*1c50*/  BPT.TRAP 0x1 ;  /* 0x000000040000795c */ /* 0x000fea0000300000 */
.L_x_31:
[----:B------:R-:W-:Y:S05]  /*1c60*/  BSYNC.RECONVERGENT B0 ;  /* 0x0000000000007941 */ /* 0x000fea0003800200 */
.L_x_30:
        /* <DEDUP_REMOVED lines=10> */
[----:B------:R-:W-:Y:S01]  /*1d10*/  UIADD3 UR16, UPT, UPT, UR16, 0x4400, URZ ;  /* 0x0000440010107890 */ /* 0x000fe2000fffe0ff */
[----:B-1----:R-:W-:Y:S01]  /*1d20*/  SHF.L.U32 R2, R15, 0x1f, RZ ;  /* 0x0000001f0f027819 */ /* 0x002fe200000006ff */
[----:B------:R-:W-:Y:S02]  /*1d30*/  UIADD3.X UR31, UPT, UPT, URZ, UR23, URZ, UP1, !UPT ;  /* 0x00000017ff1f7290 */ /* 0x000fe40008ffe4ff */
[----:B------:R-:W-:Y:S01]  /*1d40*/  UIADD3.X UR29, UPT, UPT, URZ, UR23, URZ, UP0, !UPT ;  /* 0x00000017ff1d7290 */ /* 0x000fe200087fe4ff */
[----:B------:R1:W1:Y:S01]  /*1d50*/  SYNCS.PHASECHK.TRANS64.TRYWAIT P0, [UR8+0x88], R2 ;  /* 0x00008802ff0075a7 */ /* 0x0002620008001108 */
[----:B------:R-:W-:Y:S01]  /*1d60*/  ULEA UR8, UR25, UR4, 0xd ;  /* 0x0000000419087291 */ /* 0x000fe2000f8e68ff */
[----:B------:R-:W-:Y:S01]  /*1d70*/  UMOV UR26, 0x0 ;  /* 0x00000000001a7882 */ /* 0x000fe20000000000 */
[----:B------:R-:W-:-:S02]  /*1d80*/  UMOV UR27, 0x10000000 ;  /* 0x10000000001b7882 */ /* 0x000fc40000000000 */
[----:B------:R-:W-:Y:S01]  /*1d90*/  UIADD3 UR8, UPT, UPT, UR8, 0x15400, URZ ;  /* 0x0001540008087890 */ /* 0x000fe2000fffe0ff */
[----:B------:R-:W-:Y:S01]  /*1da0*/  UMOV UR18, UR34 ;  /* 0x0000002200127c82 */ /* 0x000fe20008000000 */
[----:B------:R-:W-:Y:S01]  /*1db0*/  UMOV UR20, UR36 ;  /* 0x0000002400147c82 */ /* 0x000fe20008000000 */
[----:B------:R-:W-:Y:S01]  /*1dc0*/  UMOV UR12, UR36 ;  /* 0x00000024000c7c82 */ /* 0x000fe20008000000 */
[----:B------:R-:W-:Y:S01]  /*1dd0*/  UMOV UR9, UR17 ;  /* 0x0000001100097c82 */ /* 0x000fe20008000000 */
[----:B------:R-:W-:Y:S01]  /*1de0*/  UMOV UR10, UR19 ;  /* 0x00000013000a7c82 */ /* 0x000fe20008000000 */
[----:B------:R1:W-:Y:S01]  /*1df0*/  UTMALDG.3D [UR16], [UR30], desc[UR26] ;  /* 0x00001a101e0075b4 */ /* 0x0003e20008011000 */
[----:B------:R-:W-:Y:S01]  /*1e00*/  UIADD3 UR24, UPT, UPT, UR24, 0x1, URZ ;  /* 0x0000000118187890 */ /* 0x000fe2000fffe0ff */
[----:B------:R-:W-:-:S03]  /*1e10*/  UMOV UR25, UR6 ;  /* 0x0000000600197c82 */ /* 0x000fc60008000000 */
[----:B------:R-:W-:Y:S01]  /*1e20*/  UISETP.NE.AND UP0, UPT, UR24, UR21, UPT ;  /* 0x000000151800728c */ /* 0x000fe2000bf05270 */
[----:B------:R1:W-:Y:S08]  /*1e30*/  UTMALDG.3D [UR8], [UR28], desc[UR26] ;  /* 0x00001a081c0075b4 */ /* 0x0003f00008011000 */
[----:B------:R-:W-:Y:S05]  /*1e40*/  BRA.U UP0, `(.L_x_32) ;  /* 0xfffffffd005c7547 */ /* 0x000fea000b83ffff */
.L_x_27:
[----:B-1----:R-:W-:Y:S01]  /*1e50*/  LEA R2, R14, UR4, 0x3 ;  /* 0x000000040e027c11 */ /* 0x002fe2000f8e18ff */
[----:B------:R-:W-:Y:S01]  /*1e60*/  NOP ;  /* 0x0000000000007918 */ /* 0x000fe20000000000 */
[----:B--2---:R-:W-:Y:S02]  /*1e70*/  SHF.L.U32 R3, R12, 0x1f, RZ ;  /* 0x0000001f0c037819 */ /* 0x004fe400000006ff */
[----:B------:R-:W-:Y:S02]  /*1e80*/  LEA R4, R14, UR4, 0x4 ;  /* 0x000000040e047c11 */ /* 0x000fe4000f8e20ff */
[----:B------:R-:W1:Y:S02]  /*1e90*/  SYNCS.PHASECHK.TRANS64.TRYWAIT P0, [R2+URZ+0x140], R3 ;  /* 0x00014003020075a7 */ /* 0x000e6400080011ff */
[----:B-1----:R-:W-:Y:S05]  /*1ea0*/  @!P0 BRA `(.L_x_33) ;  /* 0x0000005c000c8947 */ /* 0x002fea0003800000 */
.L_x_122:
[----:B------:R-:W2:Y:S01]  /*1eb0*/  LDS.128 R4, [R4+0x1d0] ;  /* 0x0001d00004047984 */ /* 0x000ea20000000c00 */
[----:B---3--:R-:W-:Y:S01]  /*1ec0*/  ISETP.GE.AND P0, PT, R40, 0x1, PT ;  /* 0x000000012800780c */ /* 0x008fe20003f06270 */
[----:B-1----:R-:W-:Y:S01]  /*1ed0*/  VIADD R2, R2, 0x150 ;  /* 0x0000015002027836 */ /* 0x002fe20000000000 */
[----:B------:R-:W-:Y:S01]  /*1ee0*/  @!PT LDS RZ, [RZ] ;  /* 0x00000000fffff984 */ /* 0x000fe20000000800 */
[----:B------:R-:W-:Y:S01]  /*1ef0*/  @!PT LDS RZ, [RZ] ;  /* 0x00000000fffff984 */ /* 0x000fe20000000800 */
[----:B------:R-:W-:Y:S01]  /*1f00*/  @!PT LDS RZ, [RZ] ;  /* 0x00000000fffff984 */ /* 0x000fe20000000800 */
[----:B------:R-:W-:Y:S01]  /*1f10*/  @!PT LDS RZ, [RZ] ;  /* 0x00000000fffff984 */ /* 0x000fe20000000800 */
[----:B------:R1:W-:Y:S06]  /*1f20*/  MEMBAR.ALL.CTA ;  /* 0x0000000000007992 */ /* 0x0003ec0000008000 */
[----:B-1----:R-:W1:Y:S01]  /*1f30*/  FENCE.VIEW.ASYNC.S ;  /* 0x00000000000073c6 */ /* 0x002e620000000000 */
[----:B------:R-:W-:-:S04]  /*1f40*/  PRMT R2, RZ, 0x654, R2 ;  /* 0x00000654ff027816 */ /* 0x000fc80000000002 */
[----:B-1----:R1:W-:Y:S01]  /*1f50*/  SYNCS.ARRIVE.TRANS64.RED.A1T0 RZ, [R2+URZ], RZ ;  /* 0x000000ff02ff79a7 */ /* 0x0023e200081004ff */
[----:B--2---:R-:W-:-:S13]  /*1f60*/  LOP3.LUT P2, RZ, R6, 0x1, RZ, 0xc0, !PT ;  /* 0x0000000106ff7812 */ /* 0x004fda000784c0ff */
[----:B------:R-:W-:Y:S01]  /*1f70*/  @P2 SHF.R.U32.HI R3, RZ, 0x10, R5 ;  /* 0x00000010ff032819 */ /* 0x000fe20000011605 */
[----:B------:R-:W-:Y:S01]  /*1f80*/  VOTEU.ANY UP0, P2 ;  /* 0x0000000000ff7886 */ /* 0x000fe20001000100 */
[----:B------:R-:W-:Y:S02]  /*1f90*/  @P2 MOV R13, R4 ;  /* 0x00000004000d2202 */ /* 0x000fe40000000f00 */
[----:B------:R-:W-:Y:S02]  /*1fa0*/  @P2 R2UR.BROADCAST UR8, R3 ;  /* 0x00000000030822ca */ /* 0x000fe400008e0000 */
[----:B------:R-:W-:-:S11]  /*1fb0*/  @P2 LOP3.LUT R11, R5, 0xffff, RZ, 0xc0, !PT ;  /* 0x0000ffff050b2812 */ /* 0x000fd600078ec0ff */
[----:B------:R-:W-:Y:S01]  /*1fc0*/  @UP0 UMOV UR36, UR8 ;  /* 0x0000000800240c82 */ /* 0x000fe20008000000 */
[----:B-1----:R-:W-:Y:S05]  /*1fd0*/  @!P0 BRA `(.L_x_34) ;  /* 0x0000000000b88947 */ /* 0x002fea0003800000 */
[----:B------:R-:W4:Y:S01]  /*1fe0*/  LDC.64 R4, c[0x0][0xb18] ;  /* 0x0002c600ff047b82 */ /* 0x000f220000000a00 */
[----:B------:R-:W-:-:S07]  /*1ff0*/  ISETP.NE.AND P3, PT, R40, 0x1, PT ;  /* 0x000000012800780c */ /* 0x000fce0003f65270 */
[----:B------:R-:W1:Y:S08]  /*2000*/  LDC.64 R6, c[0x0][0xb10] ;  /* 0x0002c400ff067b82 */ /* 0x000e700000000a00 */
[----:B------:R-:W2:Y:S08]  /*2010*/  LDC R16, c[0x0][0xb20] ;  /* 0x0002c800ff107b82 */ /* 0x000eb00000000800 */
[----:B------:R-:W3:Y:S01]  /*2020*/  LDC R18, c[0x0][0xb0c] ;  /* 0x0002c300ff127b82 */ /* 0x000ee20000000800 */
[----:B----4-:R-:W-:Y:S01]  /*2030*/  IMAD.HI.U32 R17, R0, R5, RZ ;  /* 0x0000000500117227 */ /* 0x010fe200078e00ff */
[----:B------:R-:W-:-:S03]  /*2040*/  ISETP.NE.AND P0, PT, R4, 0x1, PT ;  /* 0x000000010400780c */ /* 0x000fc60003f05270 */
[----:B------:R-:W-:-:S03]  /*2050*/  IMAD.HI.U32 R5, R11, R5, RZ ;  /* 0x000000050b057227 */ /* 0x000fc600078e00ff */
[----:B------:R-:W4:Y:S01]  /*2060*/  LDC.64 R2, c[0x0][0xb28] ;  /* 0x0002ca00ff027b82 */ /* 0x000f220000000a00 */
[----:B-1----:R-:W-:-:S04]  /*2070*/  IMAD.HI.U32 R20, R9, R6, RZ ;  /* 0x0000000609147227 */ /* 0x002fc800078e00ff */
[----:B------:R-:W-:Y:S01]  /*2080*/  IMAD.HI.U32 R22, R13, R6, RZ ;  /* 0x000000060d167227 */ /* 0x000fe200078e00ff */
[----:B------:R-:W-:Y:S02]  /*2090*/  SHF.R.U32.HI R20, RZ, R7, R20 ;  /* 0x00000007ff147219 */ /* 0x000fe40000011614 */
[-C--:B--2---:R-:W-:Y:S02]  /*20a0*/  SHF.R.U32.HI R17, RZ, R16.reuse, R17 ;  /* 0x00000010ff117219 */ /* 0x084fe40000011611 */
[----:B------:R-:W-:Y:S02]  /*20b0*/  SHF.R.U32.HI R16, RZ, R16, R5 ;  /* 0x00000010ff107219 */ /* 0x000fe40000011605 */
[----:B------:R-:W-:Y:S02]  /*20c0*/  SEL R17, R0, R17, !P0 ;  /* 0x0000001100117207 */ /* 0x000fe40004000000 */
[----:B------:R-:W-:Y:S02]  /*20d0*/  SHF.R.U32.HI R22, RZ, R7, R22 ;  /* 0x00000007ff167219 */ /* 0x000fe40000011616 */
[----:B---3--:R-:W-:-:S02]  /*20e0*/  ISETP.NE.AND P1, PT, R18, 0x1, PT ;  /* 0x000000011200780c */ /* 0x008fc40003f25270 */
[----:B------:R-:W-:Y:S02]  /*20f0*/  SEL R5, R11, R16, !P0 ;  /* 0x000000100b057207 */ /* 0x000fe40004000000 */
[----:B------:R-:W-:Y:S02]  /*2100*/  SEL R19, R9, R20, !P1 ;  /* 0x0000001409137207 */ /* 0x000fe40004800000 */
[----:B------:R-:W-:Y:S01]  /*2110*/  SEL R7, R13, R22, !P1 ;  /* 0x000000160d077207 */ /* 0x000fe20004800000 */
[----:B----4-:R-:W-:-:S04]  /*2120*/  IMAD.HI.U32 R20, R17, R2, RZ ;  /* 0x0000000211147227 */ /* 0x010fc800078e00ff */
[----:B------:R-:W-:Y:S01]  /*2130*/  IMAD.HI.U32 R6, R19, R2, RZ ;  /* 0x0000000213067227 */ /* 0x000fe200078e00ff */
[----:B------:R-:W-:-:S04]  /*2140*/  @P3 SHF.R.U32.HI R17, RZ, R3, R20 ;  /* 0x00000003ff113219 */ /* 0x000fc80000011614 */
        /* <DEDUP_REMOVED lines=8> */
[----:B------:R-:W-:-:S04]  /*21d0*/  @!P0 IMAD.HI.U32 R16, R7, R2, RZ ;  /* 0x0000000207108227 */ /* 0x000fc800078e00ff */
[----:B------:R-:W-:Y:S01]  /*21e0*/  IMAD.MOV R2, RZ, RZ, -R6 ;  /* 0x000000ffff027224 */ /* 0x000fe200078e0a06 */
[----:B------:R-:W-:-:S03]  /*21f0*/  @!P0 SHF.R.U32.HI R16, RZ, R3, R16 ;  /* 0x00000003ff108219 */ /* 0x000fc60000011610 */
[----:B------:R-:W-:Y:S01]  /*2200*/  IMAD R2, R40, R2, R5 ;  /* 0x0000000228027224 */ /* 0x000fe200078e0205 */
[----:B------:R-:W-:Y:S02]  /*2210*/  @!P0 SEL R3, R7, R16, !P3 ;  /* 0x0000001007038207 */ /* 0x000fe40005800000 */
[----:B------:R-:W-:-:S03]  /*2220*/  IADD3 R16, PT, PT, -R5, RZ, RZ ;  /* 0x000000ff05107210 */ /* 0x000fc60007ffe1ff */
[--C-:B------:R-:W-:Y:S02]  /*2230*/  @!P0 IMAD.IADD R6, R6, 0x1, -R3.reuse ;  /* 0x0000000106068824 */ /* 0x100fe400078e0a03 */
[----:B------:R-:W-:Y:S01]  /*2240*/  @!P0 IMAD R3, R2, R19, R3 ;  /* 0x0000001302038224 */ /* 0x000fe200078e0203 */
[----:B------:R-:W-:Y:S01]  /*2250*/  IADD3 R2, PT, PT, -R7, RZ, RZ ;  /* 0x000000ff07027210 */ /* 0x000fe20007ffe1ff */
[----:B------:R-:W-:Y:S02]  /*2260*/  @!P0 IMAD R5, R40, R6, R7 ;  /* 0x0000000628058224 */ /* 0x000fe400078e0207 */
[----:B------:R-:W-:Y:S02]  /*2270*/  IMAD R11, R4, R16, R11 ;  /* 0x00000010040b7224 */ /* 0x000fe400078e020b */
[----:B------:R-:W-:Y:S02]  /*2280*/  @!P0 IMAD.MOV.U32 R7, RZ, RZ, R3 ;  /* 0x000000ffff078224 */ /* 0x000fe400078e0003 */
[----:B------:R-:W-:-:S02]  /*2290*/  IMAD R2, R18, R2, R13 ;  /* 0x0000000212027224 */ /* 0x000fc400078e020d */
[----:B------:R-:W-:Y:S02]  /*22a0*/  IMAD R11, R5, R4, R11 ;  /* 0x00000004050b7224 */ /* 0x000fe400078e020b */
[----:B------:R-:W-:Y:S02]  /*22b0*/  IMAD R13, R7, R18, R2 ;  /* 0x00000012070d7224 */ /* 0x000fe400078e0202 */
.L_x_34:
[----:B------:R-:W1:Y:S02]  /*22c0*/  LDCU UR8, c[0x0][0xb30] ;  /* 0x00016600ff0877ac */ /* 0x000e640008000800 */
[----:B-1----:R-:W-:-:S09]  /*22d0*/  UISETP.NE.AND UP0, UPT, UR8, 0x1, UPT ;  /* 0x000000010800788c */ /* 0x002fd2000bf05270 */
[----:B------:R-:W-:Y:S05]  /*22e0*/  BRA.U UP0, `(.L_x_35) ;  /* 0x0000000100407547 */ /* 0x000fea000b800000 */
[----:B------:R-:W1:Y:S08]  /*22f0*/  LDC.64 R4, c[0x0][0xb10] ;  /* 0x0002c400ff047b82 */ /* 0x000e700000000a00 */
[----:B------:R-:W2:Y:S08]  /*2300*/  LDC.64 R2, c[0x0][0xb18] ;  /* 0x0002c600ff027b82 */ /* 0x000eb00000000a00 */
[----:B------:R-:W3:Y:S08]  /*2310*/  LDC R6, c[0x0][0xb20] ;  /* 0x0002c800ff067b82 */ /* 0x000ef00000000800 */
[----:B------:R-:W4:Y:S01]  /*2320*/  LDC R16, c[0x0][0xb0c] ;  /* 0x0002c300ff107b82 */ /* 0x000f220000000800 */
[----:B-1----:R-:W-:-:S05]  /*2330*/  IMAD.HI.U32 R4, R13, R4, RZ ;  /* 0x000000040d047227 */ /* 0x002fca00078e00ff */
[----:B------:R-:W-:Y:S01]  /*2340*/  SHF.R.U32.HI R4, RZ, R5, R4 ;  /* 0x00000005ff047219 */ /* 0x000fe20000011604 */
[----:B--2---:R-:W-:Y:S01]  /*2350*/  IMAD.HI.U32 R3, R11, R3, RZ ;  /* 0x000000030b037227 */ /* 0x004fe200078e00ff */
[----:B------:R-:W-:-:S04]  /*2360*/  ISETP.NE.AND P0, PT, R2, 0x1, PT ;  /* 0x000000010200780c */ /* 0x000fc80003f05270 */
[----:B---3--:R-:W-:-:S04]  /*2370*/  SHF.R.U32.HI R6, RZ, R6, R3 ;  /* 0x00000006ff067219 */ /* 0x008fc80000011603 */
[----:B------:R-:W-:Y:S02]  /*2380*/  SEL R3, R11, R6, !P0 ;  /* 0x000000060b037207 */ /* 0x000fe40004000000 */
[----:B----4-:R-:W-:-:S04]  /*2390*/  ISETP.NE.AND P1, PT, R16, 0x1, PT ;  /* 0x000000011000780c */ /* 0x010fc80003f25270 */
[----:B------:R-:W-:-:S05]  /*23a0*/  SEL R4, R13, R4, !P1 ;  /* 0x000000040d047207 */ /* 0x000fca0004800000 */
[----:B------:R-:W-:Y:S02]  /*23b0*/  IMAD.IADD R5, R3, 0x1, -R4 ;  /* 0x0000000103057824 */ /* 0x000fe400078e0a04 */
[----:B------:R-:W-:Y:S02]  /*23c0*/  IMAD.IADD R3, R4, 0x1, -R3 ;  /* 0x0000000104037824 */ /* 0x000fe400078e0a03 */
[----:B------:R-:W-:Y:S02]  /*23d0*/  IMAD R13, R5, R16, R13 ;  /* 0x00000010050d7224 */ /* 0x000fe400078e020d */
[----:B------:R-:W-:-:S07]  /*23e0*/  IMAD R11, R3, R2, R11 ;  /* 0x00000002030b7224 */ /* 0x000fce00078e020b */
.L_x_35:
[----:B------:R-:W-:Y:S01]  /*23f0*/  VIADD R14, R14, 0x1 ;  /* 0x000000010e0e7836 */ /* 0x000fe20000000000 */
[----:B------:R-:W-:Y:S01]  /*2400*/  PLOP3.LUT P1, PT, PT, PT, PT, 0x80, 0x8 ;  /* 0x000000000008781c */ /* 0x000fe20003f2f070 */
[----:B------:R-:W-:Y:S02]  /*2410*/  IMAD.IADD R21, R13, 0x1, R96 ;  /* 0x000000010d157824 */ /* 0x000fe400078e0260 */
[----:B------:R-:W-:Y:S01]  /*2420*/  IMAD.IADD R20, R11, 0x1, R94 ;  /* 0x000000010b147824 */ /* 0x000fe200078e025e */
[----:B------:R-:W-:-:S04]  /*2430*/  ISETP.NE.AND P0, PT, R14, 0x2, PT ;  /* 0x000000020e00780c */ /* 0x000fc80003f05270 */
[----:B------:R-:W-:Y:S02]  /*2440*/  SEL R3, RZ, 0x1, P0 ;  /* 0x00000001ff037807 */ /* 0x000fe40000000000 */
[----:B------:R-:W-:Y:S02]  /*2450*/  SEL R14, R14, RZ, P0 ;  /* 0x000000ff0e0e7207 */ /* 0x000fe40000000000 */
[----:B------:R-:W-:Y:S01]  /*2460*/  LOP3.LUT R12, R12, R3, RZ, 0x3c, !PT ;  /* 0x000000030c0c7212 */ /* 0x000fe200078e3cff */
[----:B------:R-:W-:Y:S06]  /*2470*/  @P2 BRA `(.L_x_36) ;  /* 0xfffffff000982947 */ /* 0x000fec000383ffff */
[----:B------:R-:W-:Y:S01]  /*2480*/  UIADD3 UR4, UPT, UPT, UR4, 0x88, URZ ;  /* 0x0000008804047890 */ /* 0x000fe2000fffe0ff */
[----:B------:R-:W-:-:S03]  /*2490*/  SHF.L.U32 R3, R15, 0x1f, RZ ;  /* 0x0000001f0f037819 */ /* 0x000fc600000006ff */
[----:B------:R-:W-:-:S09]  /*24a0*/  ULEA UR5, UR6, UR4, 0x3 ;  /* 0x0000000406057291 */ /* 0x000fd2000f8e18ff */
[----:B------:R-:W1:Y:S02]  /*24b0*/  SYNCS.PHASECHK.TRANS64.TRYWAIT P0, [UR5], R3 ;  /* 0x00000003ff0075a7 */ /* 0x000e640008001105 */
[----:B-1----:R-:W-:Y:S05]  /*24c0*/  @!P0 BRA `(.L_x_37) ;  /* 0x0000005400988947 */ /* 0x002fea0003800000 */
.L_x_124:
[----:B------:R-:W-:-:S04]  /*24d0*/  UIADD3 UR6, UPT, UPT, UR6, 0x1, URZ ;  /* 0x0000000106067890 */ /* 0x000fc8000fffe0ff */
[----:B------:R-:W-:-:S04]  /*24e0*/  UISETP.NE.AND UP0, UPT, UR6, 0x11, UPT ;  /* 0x000000110600788c */ /* 0x000fc8000bf05270 */
[----:B------:R-:W-:Y:S02]  /*24f0*/  USEL UR7, URZ, 0x1, UP0 ;  /* 0x00000001ff077887 */ /* 0x000fe40008000000 */
[----:B------:R-:W-:-:S04]  /*2500*/  USEL UR6, UR6, URZ, UP0 ;  /* 0x000000ff06067287 */ /* 0x000fc80008000000 */
[----:B------:R-:W-:Y:S01]  /*2510*/  ULEA UR5, UR6, UR4, 0x3 ;  /* 0x0000000406057291 */ /* 0x000fe2000f8e18ff */
[----:B------:R-:W-:-:S04]  /*2520*/  LOP3.LUT R2, R15, UR7, RZ, 0x3c, !PT ;  /* 0x000000070f027c12 */ /* 0x000fc8000f8e3cff */
[----:B-1----:R-:W-:-:S04]  /*2530*/  SHF.L.U32 R3, R2, 0x1f, RZ ;  /* 0x0000001f02037819 */ /* 0x002fc800000006ff */
[----:B------:R-:W1:Y:S02]  /*2540*/  SYNCS.PHASECHK.TRANS64.TRYWAIT P0, [UR5], R3 ;  /* 0x00000003ff0075a7 */ /* 0x000e640008001105 */
[----:B-1----:R-:W-:Y:S05]  /*2550*/  @!P0 BRA `(.L_x_38) ;  /* 0x00000054008c8947 */ /* 0x002fea0003800000 */
.L_x_126:
        /* <DEDUP_REMOVED lines=9> */
.L_x_128:
        /* <DEDUP_REMOVED lines=9> */
.L_x_130:
        /* <DEDUP_REMOVED lines=9> */
.L_x_132:
        /* <DEDUP_REMOVED lines=9> */
.L_x_134:
        /* <DEDUP_REMOVED lines=9> */
.L_x_136:
        /* <DEDUP_REMOVED lines=9> */
.L_x_138:
        /* <DEDUP_REMOVED lines=9> */
.L_x_140:
        /* <DEDUP_REMOVED lines=9> */
.L_x_142:
        /* <DEDUP_REMOVED lines=9> */
.L_x_144:
        /* <DEDUP_REMOVED lines=9> */
.L_x_146:
        /* <DEDUP_REMOVED lines=9> */
.L_x_148:
        /* <DEDUP_REMOVED lines=9> */
.L_x_150:
        /* <DEDUP_REMOVED lines=9> */
.L_x_152:
        /* <DEDUP_REMOVED lines=9> */
.L_x_154:
[----:B------:R-:W-:-:S04]  /*2d40*/  UIADD3 UR6, UPT, UPT, UR6, 0x1, URZ ;  /* 0x0000000106067890 */ /* 0x000fc8000fffe0ff */
[----:B------:R-:W-:-:S04]  /*2d50*/  UISETP.NE.AND UP0, UPT, UR6, 0x11, UPT ;  /* 0x000000110600788c */ /* 0x000fc8000bf05270 */
[----:B------:R-:W-:Y:S02]  /*2d60*/  USEL UR5, URZ, 0x1, UP0 ;  /* 0x00000001ff057887 */ /* 0x000fe40008000000 */
[----:B------:R-:W-:-:S04]  /*2d70*/  USEL UR6, UR6, URZ, UP0 ;  /* 0x000000ff06067287 */ /* 0x000fc80008000000 */
[----:B------:R-:W-:Y:S01]  /*2d80*/  ULEA UR6, UR6, UR4, 0x3 ;  /* 0x0000000406067291 */ /* 0x000fe2000f8e18ff */
[----:B-1----:R-:W-:-:S04]  /*2d90*/  LOP3.LUT R3, R2, UR5, RZ, 0x3c, !PT ;  /* 0x0000000502037c12 */ /* 0x002fc8000f8e3cff */
[----:B------:R-:W-:Y:S01]  /*2da0*/  SHF.L.U32 R3, R3, 0x1f, RZ ;  /* 0x0000001f03037819 */ /* 0x000fe200000006ff */
[----:B----4-:R-:W-:-:S07]  /*2db0*/  IMAD.U32 R0, RZ, RZ, UR6 ;  /* 0x00000006ff007e24 */ /* 0x010fce000f8e00ff */
.L_x_53:
[----:B-1----:R1:W2:Y:S02]  /*2dc0*/  SYNCS.PHASECHK.TRANS64.TRYWAIT P0, [R0+URZ], R3 ;  /* 0x00000003000075a7 */ /* 0x0022a400080011ff */
[----:B--2---:R-:W-:Y:S05]  /*2dd0*/  @!P0 NANOSLEEP.SYNCS 0x989680 ;  /* 0x009896800000895d */ /* 0x004fea0003900000 */
[----:B------:R-:W2:Y:S02]  /*2de0*/  @!P0 SYNCS.PHASECHK.TRANS64 P0, [R0+URZ], R3 ;  /* 0x00000003000085a7 */ /* 0x000ea400080010ff */
[----:B--2---:R-:W-:Y:S05]  /*2df0*/  @P0 EXIT ;  /* 0x000000000000094d */ /* 0x004fea0003800000 */
[----:B------:R-:W-:Y:S05]  /*2e00*/  BRA `(.L_x_53) ;  /* 0xfffffffc00ec7947 */ /* 0x000fea000383ffff */
.L_x_18:
[----:B------:R-:W-:-:S04]  /*2e10*/  UISETP.NE.AND UP1, UPT, UR37, URZ, UPT ;  /* 0x000000ff2500728c */ /* 0x000fc8000bf25270 */
[----:B------:R-:W-:-:S09]  /*2e20*/  UISETP.NE.OR UP1, UPT, UR8, 0x1, UP1 ;  /* 0x000000010800788c */ /* 0x000fd20008f25670 */
[----:B------:R-:W-:Y:S05]  /*2e30*/  BRA.U UP1, `(.L_x_54) ;  /* 0x0000000501487547 */ /* 0x000fea000b800000 */
[----:B------:R-:W-:Y:S01]  /*2e40*/  ISETP.NE.AND P2, PT, R2, RZ, PT ;  /* 0x000000ff0200720c */ /* 0x000fe20003f45270 */
[----:B------:R-:W-:Y:S01]  /*2e50*/  IMAD.MOV.U32 R12, RZ, RZ, 0x1 ;  /* 0x00000001ff0c7424 */ /* 0x000fe200078e00ff */
[----:B------:R-:W-:Y:S02]  /*2e60*/  CS2R R10, SRZ ;  /* 0x00000000000a7805 */ /* 0x000fe4000001ff00 */
[----:B------:R-:W-:Y:S01]  /*2e70*/  CS2R R8, SRZ ;  /* 0x0000000000087805 */ /* 0x000fe2000001ff00 */
[----:B------:R-:W-:Y:S01]  /*2e80*/  UMOV UR4, 0x400 ;  /* 0x0000040000047882 */ /* 0x000fe20000000000 */
[----:B------:R-:W-:Y:S01]  /*2e90*/  UMOV UR6, URZ ;  /* 0x000000ff00067c82 */ /* 0x000fe20008000000 */
[----:B------:R-:W-:-:S12]  /*2ea0*/  ULEA UR37, UR37, UR4, 0x18 ;  /* 0x0000000425257291 */ /* 0x000fd8000f8ec0ff */
.L_x_58:
[----:B------:R-:W-:Y:S02]  /*2eb0*/  LEA R0, R8, UR37, 0x3 ;  /* 0x0000002508007c11 */ /* 0x000fe4000f8e18ff */
[----:B------:R-:W-:-:S03]  /*2ec0*/  SHF.L.U32 R5, R9, 0x1f, RZ ;  /* 0x0000001f09057819 */ /* 0x000fc600000006ff */
[----:B------:R-:W-:Y:S01]  /*2ed0*/  VIADD R4, R0, 0x1b0 ;  /* 0x000001b000047836 */ /* 0x000fe20000000000 */
[----:B------:R-:W1:Y:S02]  /*2ee0*/  SYNCS.PHASECHK.TRANS64.TRYWAIT P0, [R0+URZ+0x1a0], R5 ;  /* 0x0001a005000075a7 */ /* 0x000e6400080011ff */
[----:B-1----:R-:W-:Y:S05]  /*2ef0*/  @!P0 BRA `(.L_x_55) ;  /* 0x00000050008c8947 */ /* 0x002fea0003800000 */
.L_x_155:
[----:B------:R-:W-:Y:S01]  /*2f00*/  ULEA UR5, UR6, UR37, 0x3 ;  /* 0x0000002506057291 */ /* 0x000fe2000f8e18ff */
[----:B------:R-:W-:Y:S02]  /*2f10*/  PRMT R4, RZ, 0x654, R4 ;  /* 0x00000654ff047816 */ /* 0x000fe40000000004 */
[----:B-1----:R-:W-:Y:S01]  /*2f20*/  SHF.L.U32 R5, R12, 0x1f, RZ ;  /* 0x0000001f0c057819 */ /* 0x002fe200000006ff */
[----:B------:R-:W-:Y:S01]  /*2f30*/  UIADD3 UR4, UPT, UPT, UR5, 0x140, URZ ;  /* 0x0000014005047890 */ /* 0x000fe2000fffe0ff */
[----:B------:R1:W-:Y:S05]  /*2f40*/  SYNCS.ARRIVE.TRANS64.RED.A1T0 RZ, [R4+URZ], RZ ;  /* 0x000000ff04ff79a7 */ /* 0x0003ea00081004ff */
[----:B------:R-:W-:Y:S01]  /*2f50*/  IMAD.U32 R7, RZ, RZ, UR4 ;  /* 0x00000004ff077e24 */ /* 0x000fe2000f8e00ff */
[----:B------:R-:W2:Y:S04]  /*2f60*/  SYNCS.PHASECHK.TRANS64.TRYWAIT P0, [UR5+0x150], R5 ;  /* 0x00015005ff0075a7 */ /* 0x000ea80008001105 */
[----:B------:R-:W-:Y:S01]  /*2f70*/  PRMT R6, R2, 0x654, R7 ;  /* 0x0000065402067816 */ /* 0x000fe20000000007 */
[----:B-1----:R-:W-:Y:S01]  /*2f80*/  @!P2 IMAD.MOV.U32 R4, RZ, RZ, 0x10 ;  /* 0x00000010ff04a424 */ /* 0x002fe200078e00ff */
[----:B--2---:R-:W-:Y:S06]  /*2f90*/  @!P0 BRA `(.L_x_56) ;  /* 0x0000005000788947 */ /* 0x004fec0003800000 */
.L_x_157:
[----:B------:R-:W-:Y:S01]  /*2fa0*/  ULEA UR4, UR6, UR37, 0x4 ;  /* 0x0000002506047291 */ /* 0x000fe2000f8e20ff */
[----:B------:R-:W-:Y:S01]  /*2fb0*/  SEL R3, R6, R3, !P2 ;  /* 0x0000000306037207 */ /* 0x000fe20005000000 */
[----:B------:R-:W-:Y:S01]  /*2fc0*/  UIADD3 UR5, UPT, UPT, UR5, 0x140, URZ ;  /* 0x0000014005057890 */ /* 0x000fe2000fffe0ff */
[----:B-1----:R-:W-:Y:S01]  /*2fd0*/  LEA R0, R11, UR37, 0x3 ;  /* 0x000000250b007c11 */ /* 0x002fe2000f8e18ff */
[----:B------:R-:W-:Y:S01]  /*2fe0*/  UIADD3 UR4, UPT, UPT, UR4, 0x1d0, URZ ;  /* 0x000001d004047890 */ /* 0x000fe2000fffe0ff */
[----:B------:R-:W-:Y:S01]  /*2ff0*/  SHF.L.U32 R5, R10, 0x1f, RZ ;  /* 0x0000001f0a057819 */ /* 0x000fe200000006ff */
[----:B------:R1:W-:Y:S01]  /*3000*/  @!P2 SYNCS.ARRIVE.TRANS64.RED RZ, [R3+URZ], R4 ;  /* 0x0000000403ffa9a7 */ /* 0x0003e200080004ff */
[----:B------:R-:W-:Y:S01]  /*3010*/  UIADD3 UR6, UPT, UPT, UR6, 0x1, URZ ;  /* 0x0000000106067890 */ /* 0x000fe2000fffe0ff */
[----:B------:R-:W-:-:S03]  /*3020*/  VIADD R8, R8, 0x1 ;  /* 0x0000000108087836 */ /* 0x000fc60000000000 */
[----:B------:R-:W-:Y:S02]  /*3030*/  UISETP.NE.AND UP0, UPT, UR6, 0x2, UPT ;  /* 0x000000020600788c */ /* 0x000fe4000bf05270 */
[----:B------:R-:W-:Y:S06]  /*3040*/  UGETNEXTWORKID.BROADCAST [UR4], [UR5] ;  /* 0x00000000040073ca */ /* 0x000fec0008000100 */
[----:B------:R-:W-:Y:S01]  /*3050*/  USEL UR4, URZ, 0x1, UP0 ;  /* 0x00000001ff047887 */ /* 0x000fe20008000000 */
[----:B------:R-:W-:Y:S01]  /*3060*/  ISETP.NE.AND P0, PT, R8, 0x2, PT ;  /* 0x000000020800780c */ /* 0x000fe20003f05270 */
[----:B------:R-:W-:Y:S01]  /*3070*/  USEL UR6, UR6, URZ, UP0 ;  /* 0x000000ff06067287 */ /* 0x000fe20008000000 */
[----:B------:R-:W2:Y:S03]  /*3080*/  SYNCS.PHASECHK.TRANS64.TRYWAIT P1, [R0+URZ+0x140], R5 ;  /* 0x00014005000075a7 */ /* 0x000ea600080211ff */
[----:B------:R-:W-:Y:S01]  /*3090*/  LOP3.LUT R12, R12, UR4, RZ, 0x3c, !PT ;  /* 0x000000040c0c7c12 */ /* 0x000fe2000f8e3cff */
[----:B-12---:R-:W-:Y:S07]  /*30a0*/  @!P1 BRA `(.L_x_57) ;  /* 0x00000050004c9947 */ /* 0x006fee0003800000 */
.L_x_158:
[C---:B------:R-:W-:Y:S01]  /*30b0*/  LEA R4, R11.reuse, UR37, 0x4 ;  /* 0x000000250b047c11 */ /* 0x040fe2000f8e20ff */
[----:B-1----:R-:W-:Y:S01]  /*30c0*/  VIADD R0, R0, 0x150 ;  /* 0x0000015000007836 */ /* 0x002fe20000000000 */
[----:B------:R-:W-:Y:S01]  /*30d0*/  SEL R8, R8, RZ, P0 ;  /* 0x000000ff08087207 */ /* 0x000fe20000000000 */
[----:B------:R-:W-:-:S03]  /*30e0*/  VIADD R11, R11, 0x1 ;  /* 0x000000010b0b7836 */ /* 0x000fc60000000000 */
[----:B------:R-:W1:Y:S01]  /*30f0*/  LDS.128 R4, [R4+0x1d0] ;  /* 0x0001d00004047984 */ /* 0x000e620000000c00 */
[----:B------:R-:W-:Y:S02]  /*3100*/  PRMT R0, RZ, 0x654, R0 ;  /* 0x00000654ff007816 */ /* 0x000fe40000000000 */
[C---:B------:R-:W-:Y:S01]  /*3110*/  ISETP.NE.AND P1, PT, R11.reuse, 0x2, PT ;  /* 0x000000020b00780c */ /* 0x040fe20003f25270 */
[----:B------:R-:W-:Y:S01]  /*3120*/  @!PT LDS RZ, [RZ] ;  /* 0x00000000fffff984 */ /* 0x000fe20000000800 */
[----:B------:R-:W-:Y:S01]  /*3130*/  @!PT LDS RZ, [RZ] ;  /* 0x00000000fffff984 */ /* 0x000fe20000000800 */
[----:B------:R-:W-:Y:S01]  /*3140*/  @!PT LDS RZ, [RZ] ;  /* 0x00000000fffff984 */ /* 0x000fe20000000800 */
[----:B------:R-:W-:Y:S01]  /*3150*/  @!PT LDS RZ, [RZ] ;  /* 0x00000000fffff984 */ /* 0x000fe20000000800 */
[----:B------:R2:W-:Y:S06]  /*3160*/  MEMBAR.ALL.CTA ;  /* 0x0000000000007992 */ /* 0x0005ec0000008000 */
[----:B--2---:R-:W2:Y:S01]  /*3170*/  FENCE.VIEW.ASYNC.S ;  /* 0x00000000000073c6 */ /* 0x004ea20000000000 */
[----:B------:R-:W-:Y:S01]  /*3180*/  SEL R11, R11, RZ, P1 ;  /* 0x000000ff0b0b7207 */ /* 0x000fe20000800000 */
[----:B--2---:R2:W-:Y:S01]  /*3190*/  SYNCS.ARRIVE.TRANS64.RED.A1T0 RZ, [R0+URZ], RZ ;  /* 0x000000ff00ff79a7 */ /* 0x0045e200081004ff */
[----:B-1----:R-:W-:-:S02]  /*31a0*/  LOP3.LUT P3, RZ, R6, 0x1, RZ, 0xc0, !PT ;  /* 0x0000000106ff7812 */ /* 0x002fc4000786c0ff */
[----:B------:R-:W-:-:S04]  /*31b0*/  SEL R5, RZ, 0x1, P1 ;  /* 0x00000001ff057807 */ /* 0x000fc80000800000 */
[----:B------:R-:W-:Y:S02]  /*31c0*/  LOP3.LUT R10, R10, R5, RZ, 0x3c, !PT ;  /* 0x000000050a0a7212 */ /* 0x000fe400078e3cff */
[----:B--2---:R-:W-:-:S04]  /*31d0*/  SEL R0, RZ, 0x1, P0 ;  /* 0x00000001ff007807 */ /* 0x004fc80000000000 */
[----:B------:R-:W-:Y:S01]  /*31e0*/  LOP3.LUT R9, R9, R0, RZ, 0x3c, !PT ;  /* 0x0000000009097212 */ /* 0x000fe200078e3cff */
[----:B------:R-:W-:Y:S06]  /*31f0*/  @P3 BRA `(.L_x_58) ;  /* 0xfffffffc002c3947 */ /* 0x000fec000383ffff */
[----:B------:R-:W-:Y:S01]  /*3200*/  ULEA UR5, UR6, UR37, 0x3 ;  /* 0x0000002506057291 */ /* 0x000fe2000f8e18ff */
[----:B------:R-:W-:-:S08]  /*3210*/  SHF.L.U32 R3, R12, 0x1f, RZ ;  /* 0x0000001f0c037819 */ /* 0x000fd000000006ff */
[----:B------:R-:W1:Y:S02]  /*3220*/  SYNCS.PHASECHK.TRANS64 P0, [UR5+0x150], R3 ;  /* 0x00015003ff0075a7 */ /* 0x000e640008001005 */
[----:B-1----:R-:W-:Y:S05]  /*3230*/  @P0 BRA `(.L_x_59) ;  /* 0x0000000000080947 */ /* 0x002fea0003800000 */
[----:B------:R-:W1:Y:S02]  /*3240*/  SYNCS.PHASECHK.TRANS64.TRYWAIT P0, [UR5+0x150], R3 ;  /* 0x00015003ff0075a7 */ /* 0x000e640008001105 */
[----:B-1----:R-:W-:Y:S05]  /*3250*/  @!P0 BRA `(.L_x_60) ;  /* 0x0000004c00f48947 */ /* 0x002fea0003800000 */
.L_x_59:
[----:B------:R-:W-:-:S04]  /*3260*/  UIADD3 UR4, UPT, UPT, UR6, 0x1, URZ ;  /* 0x0000000106047890 */ /* 0x000fc8000fffe0ff */
[----:B------:R-:W-:-:S04]  /*3270*/  UISETP.NE.AND UP0, UPT, UR4, 0x2, UPT ;  /* 0x000000020400788c */ /* 0x000fc8000bf05270 */
[----:B------:R-:W-:Y:S02]  /*3280*/  USEL UR7, URZ, 0x1, UP0 ;  /* 0x00000001ff077887 */ /* 0x000fe40008000000 */
[----:B------:R-:W-:-:S04]  /*3290*/  USEL UR4, UR4, URZ, UP0 ;  /* 0x000000ff04047287 */ /* 0x000fc80008000000 */
[----:B------:R-:W-:Y:S01]  /*32a0*/  ULEA UR4, UR4, UR37, 0x3 ;  /* 0x0000002504047291 */ /* 0x000fe2000f8e18ff */
[----:B-1----:R-:W-:-:S04]  /*32b0*/  LOP3.LUT R3, R12, UR7, RZ, 0x3c, !PT ;  /* 0x000000070c037c12 */ /* 0x002fc8000f8e3cff */
[----:B------:R-:W-:-:S04]  /*32c0*/  SHF.L.U32 R0, R3, 0x1f, RZ ;  /* 0x0000001f03007819 */ /* 0x000fc800000006ff */
[----:B------:R-:W1:Y:S02]  /*32d0*/  SYNCS.PHASECHK.TRANS64 P0, [UR4+0x150], R0 ;  /* 0x00015000ff0075a7 */ /* 0x000e640008001004 */
[----:B-1----:R-:W-:Y:S05]  /*32e0*/  @P0 EXIT ;  /* 0x000000000000094d */ /* 0x002fea0003800000 */
[----:B------:R-:W-:Y:S02]  /*32f0*/  SHF.L.U32 R3, R3, 0x1f, RZ ;  /* 0x0000001f03037819 */ /* 0x000fe400000006ff */
[----:B------:R-:W-:-:S07]  /*3300*/  MOV R0, UR4 ;  /* 0x0000000400007c02 */ /* 0x000fce0008000f00 */
.L_x_61:
[----:B-1----:R1:W2:Y:S02]  /*3310*/  SYNCS.PHASECHK.TRANS64.TRYWAIT P0, [R0+URZ+0x150], R3 ;  /* 0x00015003000075a7 */ /* 0x0022a400080011ff */
[----:B--2---:R-:W-:Y:S05]  /*3320*/  @!P0 NANOSLEEP.SYNCS 0x989680 ;  /* 0x009896800000895d */ /* 0x004fea0003900000 */
[----:B------:R-:W2:Y:S02]  /*3330*/  @!P0 SYNCS.PHASECHK.TRANS64 P0, [R0+URZ+0x150], R3 ;  /* 0x00015003000085a7 */ /* 0x000ea400080010ff */
[----:B--2---:R-:W-:Y:S05]  /*3340*/  @P0 EXIT ;  /* 0x000000000000094d */ /* 0x004fea0003800000 */
[----:B------:R-:W-:Y:S05]  /*3350*/  BRA `(.L_x_61) ;  /* 0xfffffffc00ec7947 */ /* 0x000fea000383ffff */
.L_x_54:
[----:B------:R-:W-:-:S09]  /*3360*/  UISETP.NE.AND UP1, UPT, UR8, URZ, UPT ;  /* 0x000000ff0800728c */ /* 0x000fd2000bf25270 */
[----:B------:R-:W-:Y:S05]  /*3370*/  BRA.U UP1, `(.L_x_62) ;  /* 0x0000000d01907547 */ /* 0x000fea000b800000 */
[----:B------:R-:W-:Y:S01]  /*3380*/  UMOV UR4, 0x40 ;  /* 0x0000004000047882 */ /* 0x000fe20000000000 */
[----:B------:R-:W-:Y:S01]  /*3390*/  NOP ;  /* 0x0000000000007918 */ /* 0x000fe20000000000 */
[----:B------:R-:W-:Y:S01]  /*33a0*/  ULEA UR4, UR37, UR4, 0x18 ;  /* 0x0000000425047291 */ /* 0x000fe2000f8ec0ff */
[----:B------:R-:W-:Y:S02]  /*33b0*/  UMOV UR5, 0x400 ;  /* 0x0000040000057882 */ /* 0x000fe40000000000 */
[----:B------:R-:W-:-:S06]  /*33c0*/  ULEA UR37, UR37, UR5, 0x18 ;  /* 0x0000000525257291 */ /* 0x000fcc000f8ec0ff */
[----:B------:R-:W1:Y:S02]  /*33d0*/  LDS.U8 R0, [UR4+0x1c] ;  /* 0x00001c04ff007984 */ /* 0x000e640008000000 */
[----:B-1----:R-:W-:-:S13]  /*33e0*/  ISETP.NE.AND P0, PT, R0, RZ, PT ;  /* 0x000000ff0000720c */ /* 0x002fda0003f05270 */
[----:B------:R-:W-:Y:S05]  /*33f0*/  @P0 BRA `(.L_x_63) ;  /* 0x0000000000580947 */ /* 0x000fea0003800000 */
[----:B------:R-:W-:-:S13]  /*3400*/  ELECT P0, URZ, PT ;  /* 0x0000000000ff782f */ /* 0x000fda0003800000 */
[----:B------:R-:W-:Y:S05]  /*3410*/  @!P0 BRA `(.L_x_64) ;  /* 0x0000000000608947 */ /* 0x000fea0003800000 */
[----:B------:R-:W-:Y:S01]  /*3420*/  UMOV UR5, 0x10 ;  /* 0x0000001000057882 */ /* 0x000fe20000000000 */
[----:B------:R-:W-:Y:S01]  /*3430*/  HFMA2 R0, -RZ, RZ, 0, 5.9604644775390625e-08 ;  /* 0x00000001ff007431 */ /* 0x000fe200000001ff */
[----:B------:R-:W-:-:S03]  /*3440*/  MOV R2, 0xffff ;  /* 0x0000ffff00027802 */ /* 0x000fc60000000f00 */
[----:B------:R-:W-:Y:S04]  /*3450*/  DEPBAR.LE SB1, 0x36 ;  /* 0x00009d800000791a */ /* 0x000fe80000000000 */
[----:B------:R-:W1:Y:S02]  /*3460*/  UTCATOMSWS.FIND_AND_SET.ALIGN UP0, UR5, UR5 ;  /* 0x00000005000575e3 */ /* 0x000e640008000800 */
[----:B-1----:R-:W-:Y:S01]  /*3470*/  MOV R3, UR5 ;  /* 0x0000000500037c02 */ /* 0x002fe20008000f00 */
[----:B------:R-:W-:Y:S06]  /*3480*/  BRA.U UP0, `(.L_x_65) ;  /* 0x0000000100187547 */ /* 0x000fec000b800000 */
.L_x_66:
[----:B------:R-:W-:Y:S05]  /*3490*/  NANOSLEEP 0x64 ;  /* 0x000000640000795d */ /* 0x000fea0003800000 */
[----:B------:R-:W-:-:S05]  /*34a0*/  UMOV UR5, 0x10 ;  /* 0x0000001000057882 */ /* 0x000fca0000000000 */
[----:B------:R-:W-:Y:S04]  /*34b0*/  DEPBAR.LE SB1, 0x36 ;  /* 0x00009d800000791a */ /* 0x000fe80000000000 */
[----:B------:R-:W1:Y:S02]  /*34c0*/  UTCATOMSWS.FIND_AND_SET.ALIGN UP0, UR5, UR5 ;  /* 0x00000005000575e3 */ /* 0x000e640008000800 */
[----:B-1----:R-:W-:Y:S01]  /*34d0*/  MOV R3, UR5 ;  /* 0x0000000500037c02 */ /* 0x002fe20008000f00 */
[----:B------:R-:W-:Y:S05]  /*34e0*/  BRA.U !UP0, `(.L_x_66) ;  /* 0xfffffffd08e87547 */ /* 0x000fea000b83ffff */
.L_x_65:
[-C--:B------:R-:W-:Y:S02]  /*34f0*/  SHF.L.U32 R2, R2, R3.reuse, RZ ;  /* 0x0000000302027219 */ /* 0x080fe400000006ff */
[----:B------:R-:W-:Y:S01]  /*3500*/  SHF.L.U32 R0, R0, R3, RZ ;  /* 0x0000000300007219 */ /* 0x000fe200000006ff */
[----:B------:R-:W-:Y:S02]  /*3510*/  IMAD.SHL.U32 R3, R3, 0x20, RZ ;  /* 0x0000002003037824 */ /* 0x000fe400078e00ff */
[----:B------:R1:W-:Y:S04]  /*3520*/  ATOMS.OR RZ, [UR4+0x14], R2 ;  /* 0x00001402ffff798c */ /* 0x0003e8000b000004 */
[----:B------:R1:W-:Y:S04]  /*3530*/  ATOMS.OR RZ, [UR4+0x18], R0 ;  /* 0x00001800ffff798c */ /* 0x0003e8000b000004 */
[----:B------:R1:W-:Y:S01]  /*3540*/  STS [UR37+0x1f0], R3 ;  /* 0x0001f003ff007988 */ /* 0x0003e20008000825 */
[----:B------:R-:W-:Y:S05]  /*3550*/  BRA `(.L_x_64) ;  /* 0x0000000000107947 */ /* 0x000fea0003800000 */
.L_x_63:
[----:B------:R-:W-:Y:S02]  /*3560*/  MOV R0, 0xffffffff ;  /* 0xffffffff00007802 */ /* 0x000fe40000000f00 */
[----:B------:R-:W-:-:S03]  /*3570*/  MOV R2, 0x35a0 ;  /* 0x000035a000027802 */ /* 0x000fc60000000f00 */
[----:B------:R1:W-:Y:S04]  /*3580*/  STS [UR37+0x1f0], R0 ;  /* 0x0001f000ff007988 */ /* 0x0003e80008000825 */
[----:B-1-3-5:R-:W-:Y:S05]  /*3590*/  CALL.REL.NOINC `($__internal_1_$__cuda_sm10x_tcgen05_guardrail_trap_phase_invalid_during_alloc) ;  /* 0x0000005000b07944 */ /* 0x02afea0003c00000 */
.L_x_64:
[----:B------:R-:W-:Y:S05]  /*35a0*/  WARPSYNC.ALL ;  /* 0x0000000000007948 */ /* 0x000fea0003800000 */
[----:B------:R-:W2:Y:S01]  /*35b0*/  S2UR UR6, SR_CgaCtaId ;  /* 0x00000000000679c3 */ /* 0x000ea20000008800 */
[----:B------:R-:W-:Y:S01]  /*35c0*/  UMOV UR4, 0x400 ;  /* 0x0000040000047882 */ /* 0x000fe20000000000 */
[----:B------:R-:W-:-:S06]  /*35d0*/  NOP ;  /* 0x0000000000007918 */ /* 0x000fcc0000000000 */
[----:B------:R-:W-:Y:S06]  /*35e0*/  BAR.ARV 0x6, 0xa0 ;  /* 0x0182800000007b1d */ /* 0x000fec0000002000 */
[----:B------:R-:W4:Y:S01]  /*35f0*/  LDCU UR7, c[0x0][0x38c] ;  /* 0x00007180ff0777ac */ /* 0x000f220008000800 */
[----:B------:R-:W-:Y:S01]  /*3600*/  IMAD.MOV.U32 R11, RZ, RZ, 0x1 ;  /* 0x00000001ff0b7424 */ /* 0x000fe200078e00ff */
[----:B------:R-:W-:Y:S01]  /*3610*/  CS2R R8, SRZ ;  /* 0x0000000000087805 */ /* 0x000fe2000001ff00 */
[----:B------:R-:W-:Y:S01]  /*3620*/  IMAD.MOV.U32 R10, RZ, RZ, RZ ;  /* 0x000000ffff0a7224 */ /* 0x000fe200078e00ff */
[----:B------:R-:W-:Y:S01]  /*3630*/  UMOV UR17, URZ ;  /* 0x000000ff00117c82 */ /* 0x000fe20008000000 */
[----:B------:R-:W-:Y:S01]  /*3640*/  UMOV UR16, URZ ;  /* 0x000000ff00107c82 */ /* 0x000fe20008000000 */
[----:B------:R-:W-:Y:S01]  /*3650*/  UMOV UR22, 0x0 ;  /* 0x0000000000167882 */ /* 0x000fe20000000000 */
[----:B------:R-:W-:Y:S01]  /*3660*/  UMOV UR23, 0x4208090 ;  /* 0x0420809000177882 */ /* 0x000fe20000000000 */
[----:B------:R-:W-:Y:S01]  /*3670*/  UMOV UR20, 0x0 ;  /* 0x0000000000147882 */ /* 0x000fe20000000000 */
[----:B------:R-:W-:Y:S01]  /*3680*/  UMOV UR21, 0x4208090 ;  /* 0x0420809000157882 */ /* 0x000fe20000000000 */
[----:B--2---:R-:W-:Y:S01]  /*3690*/  ULEA UR6, UR6, UR4, 0x18 ;  /* 0x0000000406067291 */ /* 0x004fe2000f8ec0ff */
[----:B------:R-:W2:Y:S03]  /*36a0*/  LDCU UR4, c[0x0][0x38c] ;  /* 0x00007180ff0477ac */ /* 0x000ea60008000800 */
[----:B------:R-:W-:-:S02]  /*36b0*/  UIADD3 UR11, UPT, UPT, UR6, 0x15400, URZ ;  /* 0x00015400060b7890 */ /* 0x000fc4000fffe0ff */
[----:B----4-:R-:W-:-:S03]  /*36c0*/  UIADD3 UR7, UPT, UPT, UR7, 0x3f, URZ ;  /* 0x0000003f07077890 */ /* 0x010fc6000fffe0ff */
[----:B-1----:R-:W1:Y:S01]  /*36d0*/  LDS R0, [UR6+0x1f0] ;  /* 0x0001f006ff007984 */ /* 0x002e620008000800 */
[----:B------:R-:W-:Y:S02]  /*36e0*/  UIADD3 UR18, UPT, UPT, UR6, 0x4400, URZ ;  /* 0x0000440006127890 */ /* 0x000fe4000fffe0ff */
[----:B------:R-:W-:Y:S02]  /*36f0*/  USHF.R.S32.HI UR5, URZ, 0x1f, UR7 ;  /* 0x0000001fff057899 */ /* 0x000fe40008011407 */
[----:B------:R-:W-:Y:S02]  /*3700*/  USHF.R.U32.HI UR11, URZ, 0x4, UR11 ;  /* 0x00000004ff0b7899 */ /* 0x000fe4000801160b */
[----:B------:R-:W-:Y:S02]  /*3710*/  ULEA.HI UR5, UR5, UR7, URZ, 0x6 ;  /* 0x0000000705057291 */ /* 0x000fe4000f8f30ff */
[----:B------:R-:W-:Y:S02]  /*3720*/  USHF.R.U32.HI UR18, URZ, 0x4, UR18 ;  /* 0x00000004ff127899 */ /* 0x000fe40008011612 */
[----:B------:R-:W-:-:S02]  /*3730*/  USHF.R.S32.HI UR5, URZ, 0x6, UR5 ;  /* 0x00000006ff057899 */ /* 0x000fc40008011405 */
[----:B------:R-:W-:Y:S02]  /*3740*/  ULOP3.LUT UR11, UR11, 0x3fff, URZ, 0xc0, !UPT ;  /* 0x00003fff0b0b7892 */ /* 0x000fe4000f8ec0ff */
[----:B------:R-:W-:Y:S02]  /*3750*/  UISETP.LT.AND UP0, UPT, UR5, 0x1, UPT ;  /* 0x000000010500788c */ /* 0x000fe4000bf01270 */
[----:B------:R-:W-:Y:S02]  /*3760*/  ULOP3.LUT UR18, UR18, 0x3fff, URZ, 0xc0, !UPT ;  /* 0x00003fff12127892 */ /* 0x000fe4000f8ec0ff */
[----:B------:R-:W-:Y:S02]  /*3770*/  USEL UR10, UR5, 0x1, !UP0 ;  /* 0x00000001050a7887 */ /* 0x000fe4000c000000 */
[----:B------:R-:W-:Y:S02]  /*3780*/  ULOP3.LUT UR11, UR11, 0x10000, URZ, 0xfc, !UPT ;  /* 0x000100000b0b7892 */ /* 0x000fe4000f8efcff */
[----:B------:R-:W-:-:S02]  /*3790*/  UIADD3 UR10, UPT, UPT, -UR10, URZ, URZ ;  /* 0x000000ff0a0a7290 */ /* 0x000fc4000fffe1ff */
[----:B--2---:R-:W-:Y:S01]  /*37a0*/  UISETP.GE.AND UP3, UPT, UR4, 0x1, UPT ;  /* 0x000000010400788c */ /* 0x004fe2000bf66270 */
[----:B-1----:R-:W-:-:S15]  /*37b0*/  R2UR UR19, R0 ;  /* 0x00000000001372ca */ /* 0x002fde00000e0000 */
.L_x_73:
[----:B------:R-:W-:Y:S02]  /*37c0*/  LEA R0, R10, UR6, 0x3 ;  /* 0x000000060a007c11 */ /* 0x000fe4000f8e18ff */
[----:B------:R-:W-:Y:S02]  /*37d0*/  SHF.L.U32 R5, R9, 0x1f, RZ ;  /* 0x0000001f09057819 */ /* 0x000fe400000006ff */
[----:B------:R-:W-:Y:S01]  /*37e0*/  PLOP3.LUT P0, PT, PT, PT, UP3, 0x80, 0x8 ;  /* 0x000000000008781c */ /* 0x000fe20003f0f038 */
[----:B------:R-:W-:Y:S01]  /*37f0*/  VIADD R3, R0, 0x150 ;  /* 0x0000015000037836 */ /* 0x000fe20000000000 */
[----:B-1----:R-:W1:Y:S02]  /*3800*/  SYNCS.PHASECHK.TRANS64.TRYWAIT P1, [R0+URZ+0x140], R5 ;  /* 0x00014005000075a7 */ /* 0x002e6400080211ff */
[----:B-1--4-:R-:W-:Y:S09]  /*3810*/  @!P1 BRA `(.L_x_67) ;  /* 0x00000048009c9947 */ /* 0x012ff20003800000 */
.L_x_160:
[----:B------:R-:W-:Y:S01]  /*3820*/  LEA R4, R10, UR6, 0x4 ;  /* 0x000000060a047c11 */ /* 0x000fe2000f8e20ff */
[----:B------:R-:W-:Y:S01]  /*3830*/  @UP3 ULEA UR4, UR16, UR6, 0x3 ;  /* 0x0000000610043291 */ /* 0x000fe2000f8e18ff */
[----:B------:R-:W-:Y:S01]  /*3840*/  PLOP3.LUT P2, PT, PT, PT, PT, 0x80, 0x8 ;  /* 0x000000000008781c */ /* 0x000fe20003f4f070 */
[----:B------:R-:W-:Y:S01]  /*3850*/  ULEA UR8, UR17, UR6, 0x3 ;  /* 0x0000000611087291 */ /* 0x000fe2000f8e18ff */
[----:B------:R-:W-:Y:S02]  /*3860*/  PRMT R3, RZ, 0x654, R3 ;  /* 0x00000654ff037816 */ /* 0x000fe40000000003 */
[----:B-1----:R-:W1:Y:S01]  /*3870*/  LDS.128 R4, [R4+0x1d0] ;  /* 0x0001d00004047984 */ /* 0x002e620000000c00 */
[----:B------:R-:W-:Y:S02]  /*3880*/  @P0 SHF.L.U32 R2, R8, 0x1f, RZ ;  /* 0x0000001f08020819 */ /* 0x000fe400000006ff */
[----:B------:R-:W-:Y:S01]  /*3890*/  SHF.L.U32 R0, R11, 0x1f, RZ ;  /* 0x0000001f0b007819 */ /* 0x000fe200000006ff */
[----:B------:R-:W-:Y:S01]  /*38a0*/  @!PT LDS RZ, [RZ] ;  /* 0x00000000fffff984 */ /* 0x000fe20000000800 */
[----:B------:R-:W-:Y:S01]  /*38b0*/  @!PT LDS RZ, [RZ] ;  /* 0x00000000fffff984 */ /* 0x000fe20000000800 */
[----:B------:R-:W-:Y:S01]  /*38c0*/  @!PT LDS RZ, [RZ] ;  /* 0x00000000fffff984 */ /* 0x000fe20000000800 */
[----:B------:R-:W-:Y:S01]  /*38d0*/  @!PT LDS RZ, [RZ] ;  /* 0x00000000fffff984 */ /* 0x000fe20000000800 */
[----:B------:R2:W-:Y:S06]  /*38e0*/  MEMBAR.ALL.CTA ;  /* 0x0000000000007992 */ /* 0x0005ec0000008000 */
[----:B--2---:R-:W2:Y:S02]  /*38f0*/  FENCE.VIEW.ASYNC.S ;  /* 0x00000000000073c6 */ /* 0x004ea40000000000 */
[----:B--2---:R2:W-:Y:S01]  /*3900*/  SYNCS.ARRIVE.TRANS64.RED.A1T0 RZ, [R3+URZ], RZ ;  /* 0x000000ff03ff79a7 */ /* 0x0045e200081004ff */
[----:B------:R2:W4:Y:S01]  /*3910*/  @P0 SYNCS.PHASECHK.TRANS64.TRYWAIT P2, [UR4], R2 ;  /* 0x00000002ff0005a7 */ /* 0x0005220008041104 */
[----:B------:R-:W-:Y:S01]  /*3920*/  ULEA.HI UR4, UR17, UR17, URZ, 0x1 ;  /* 0x0000001111047291 */ /* 0x000fe2000f8f08ff */
[----:B-1----:R-:W-:-:S03]  /*3930*/  LOP3.LUT P1, RZ, R6, 0x1, RZ, 0xc0, !PT ;  /* 0x0000000106ff7812 */ /* 0x002fc6000782c0ff */
[----:B------:R-:W-:Y:S02]  /*3940*/  USHF.L.U32 UR9, UR4, 0x6, URZ ;  /* 0x0000000604097899 */ /* 0x000fe400080006ff */
[----:B------:R-:W-:Y:S02]  /*3950*/  ULOP3.LUT UR4, UR4, 0xffe, URZ, 0xc0, !UPT ;  /* 0x00000ffe04047892 */ /* 0x000fe4000f8ec0ff */
[----:B------:R-:W-:Y:S02]  /*3960*/  ULOP3.LUT UR9, UR9, 0xffffff80, URZ, 0xc0, !UPT ;  /* 0xffffff8009097892 */ /* 0x000fe4000f8ec0ff */
[----:B------:R-:W-:Y:S02]  /*3970*/  UIADD3 UR4, UPT, UPT, -UR4, UR17, URZ ;  /* 0x0000001104047290 */ /* 0x000fe4000fffe1ff */
[----:B------:R-:W-:Y:S01]  /*3980*/  UIADD3 UR9, UPT, UPT, UR19, UR9, URZ ;  /* 0x0000000913097290 */ /* 0x000fe2000fffe0ff */
[----:B------:R-:W1:Y:S03]  /*3990*/  SYNCS.PHASECHK.TRANS64.TRYWAIT P0, [UR8+0x180], R0 ;  /* 0x00018000ff0075a7 */ /* 0x000e660008001108 */
[----:B------:R-:W-:Y:S01]  /*39a0*/  ULEA UR9, UR4, UR9, 0x14 ;  /* 0x0000000904097291 */ /* 0x000fe2000f8ea0ff */
[----:B-12-4-:R-:W-:Y:S11]  /*39b0*/  @!P0 BRA `(.L_x_68) ;  /* 0x0000004800488947 */ /* 0x016ff60003800000 */
.L_x_162:
[----:B------:R-:W-:Y:S01]  /*39c0*/  IADD3 R10, PT, PT, R10, 0x1, RZ ;  /* 0x000000010a0a7810 */ /* 0x000fe20007ffe0ff */
[----:B------:R-:W-:Y:S06]  /*39d0*/  BRA.U !UP3, `(.L_x_69) ;  /* 0x000000010b987547 */ /* 0x000fec000b800000 */
[----:B------:R-:W-:Y:S01]  /*39e0*/  UPLOP3.LUT UP4, UPT, UPT, UPT, UPT, 0x40, 0x4 ;  /* 0x000000000004789c */ /* 0x000fe20003f8e870 */
[----:B------:R-:W-:Y:S01]  /*39f0*/  UMOV UR15, UR10 ;  /* 0x0000000a000f7c82 */ /* 0x000fe20008000000 */
[----:B------:R-:W-:Y:S01]  /*3a00*/  UMOV UR14, UR5 ;  /* 0x00000005000e7c82 */ /* 0x000fe20008000000 */
[----:B------:R-:W-:-:S08]  /*3a10*/  UMOV UR13, UR16 ;  /* 0x00000010000d7c82 */ /* 0x000fd00008000000 */
.L_x_72:
[----:B------:R-:W-:Y:S02]  /*3a20*/  UIADD3 UR15, UPT, UPT, UR15, 0x1, URZ ;  /* 0x000000010f0f7890 */ /* 0x000fe4000fffe0ff */
[----:B--2---:R-:W-:Y:S02]  /*3a30*/  ULEA UR7, UR13, UR6, 0x3 ;  /* 0x000000060d077291 */ /* 0x004fe4000f8e18ff */
[----:B------:R-:W-:Y:S01]  /*3a40*/  UISETP.NE.AND UP0, UPT, UR15, URZ, UPT ;  /* 0x000000ff0f00728c */ /* 0x000fe2000bf05270 */
[----:B----4-:R-:W-:Y:S10]  /*3a50*/  @P2 BRA `(.L_x_70) ;  /* 0x00000000000c2947 */ /* 0x010ff40003800000 */
[----:B-1----:R-:W-:Y:S04]  /*3a60*/  SHF.L.U32 R3, R8, 0x1f, RZ ;  /* 0x0000001f08037819 */ /* 0x002fe800000006ff */
[----:B------:R-:W1:Y:S02]  /*3a70*/  SYNCS.PHASECHK.TRANS64.TRYWAIT P0, [UR7], R3 ;  /* 0x00000003ff0075a7 */ /* 0x000e640008001107 */
[----:B-1----:R-:W-:Y:S05]  /*3a80*/  @!P0 BRA `(.L_x_71) ;  /* 0x00000048002c8947 */ /* 0x002fea0003800000 */
.L_x_70:
[----:B------:R-:W-:Y:S01]  /*3a90*/  UISETP.NE.AND UP1, UPT, UR14, 0x1, UPT ;  /* 0x000000010e00788c */ /* 0x000fe2000bf25270 */
[----:B------:R-:W-:Y:S01]  /*3aa0*/  PLOP3.LUT P2, PT, PT, PT, PT, 0x80, 0x8 ;  /* 0x000000000008781c */ /* 0x000fe20003f4f070 */
[----:B------:R-:W-:Y:S02]  /*3ab0*/  UIADD3 UR16, UPT, UPT, UR13, 0x1, URZ ;  /* 0x000000010d107890 */ /* 0x000fe4000fffe0ff */
[----:B------:R-:W-:Y:S02]  /*3ac0*/  ULEA UR24, UR13, UR18, 0x8 ;  /* 0x000000120d187291 */ /* 0x000fe4000f8e40ff */
[----:B------:R-:W-:Y:S01]  /*3ad0*/  UISETP.NE.AND UP2, UPT, UR16, 0x11, UPT ;  /* 0x000000111000788c */ /* 0x000fe2000bf45270 */
[----:B------:R-:W-:Y:S01]  /*3ae0*/  PLOP3.LUT P0, PT, PT, PT, UP1, 0x80, 0x8 ;  /* 0x000000000008781c */ /* 0x000fe20003f0f018 */
[----:B------:R-:W-:Y:S02]  /*3af0*/  ULEA UR26, UR13, UR11, 0x9 ;  /* 0x0000000b0d1a7291 */ /* 0x000fe4000f8e48ff */
[----:B------:R-:W-:Y:S02]  /*3b00*/  USEL UR12, URZ, 0x1, UP2 ;  /* 0x00000001ff0c7887 */ /* 0x000fe40009000000 */
[----:B------:R-:W-:Y:S02]  /*3b10*/  USEL UR16, UR16, URZ, UP2 ;  /* 0x000000ff10107287 */ /* 0x000fe40009000000 */
[----:B------:R-:W-:Y:S02]  /*3b20*/  UIADD3 UR30, UPT, UPT, UR24, 0x80, URZ ;  /* 0x00000080181e7890 */ /* 0x000fe4000fffe0ff */
[----:B------:R-:W-:Y:S01]  /*3b30*/  @UP1 ULEA UR4, UR16, UR6, 0x3 ;  /* 0x0000000610041291 */ /* 0x000fe2000f8e18ff */
[----:B------:R-:W-:Y:S01]  /*3b40*/  LOP3.LUT R8, R8, UR12, RZ, 0x3c, !PT ;  /* 0x0000000c08087c12 */ /* 0x000fe2000f8e3cff */
[----:B------:R-:W-:Y:S02]  /*3b50*/  UIADD3 UR28, UPT, UPT, UR26, 0x2, URZ ;  /* 0x000000021a1c7890 */ /* 0x000fe4000fffe0ff */
[----:B------:R-:W-:Y:S01]  /*3b60*/  UIADD3 UR7, UPT, UPT, UR7, 0x88, URZ ;  /* 0x0000008807077890 */ /* 0x000fe2000fffe0ff */
[----:B-1----:R-:W-:Y:S01]  /*3b70*/  @P0 SHF.L.U32 R0, R8, 0x1f, RZ ;  /* 0x0000001f08000819 */ /* 0x002fe200000006ff */
[----:B------:R-:W-:Y:S01]  /*3b80*/  UMOV UR25, 0x80004020 ;  /* 0x8000402000197882 */ /* 0x000fe20000000000 */
[----:B------:R-:W-:Y:S01]  /*3b90*/  UMOV UR27, 0x80004020 ;  /* 0x80004020001b7882 */ /* 0x000fe20000000000 */
[----:B------:R-:W-:Y:S01]  /*3ba0*/  UMOV UR31, 0x80004020 ;  /* 0x80004020001f7882 */ /* 0x000fe20000000000 */
[----:B------:R2:W4:Y:S01]  /*3bb0*/  @P0 SYNCS.PHASECHK.TRANS64.TRYWAIT P2, [UR4], R0 ;  /* 0x00000000ff0005a7 */ /* 0x0005220008041104 */
[----:B------:R-:W-:Y:S01]  /*3bc0*/  UIADD3 UR14, UPT, UPT, UR14, -0x1, URZ ;  /* 0xffffffff0e0e7890 */ /* 0x000fe2000fffe0ff */
[----:B------:R2:W-:Y:S01]  /*3bd0*/  UTCQMMA gdesc[UR24], gdesc[UR26], tmem[UR9], tmem[UR22], idesc[UR23], UP4 ;  /* 0x00ff161a180075ea */ /* 0x0005e2000a000309 */
[----:B------:R-:W-:Y:S01]  /*3be0*/  UPLOP3.LUT UP4, UPT, UPT, UPT, UPT, 0x80, 0x8 ;  /* 0x000000000008789c */ /* 0x000fe20003f8f070 */
[----:B------:R-:W-:Y:S01]  /*3bf0*/  UMOV UR29, 0x80004020 ;  /* 0x80004020001d7882 */ /* 0x000fe20000000000 */
[----:B------:R-:W-:Y:S01]  /*3c00*/  UMOV UR13, UR16 ;  /* 0x00000010000d7c82 */ /* 0x000fe20008000000 */
[----:B------:R2:W-:Y:S01]  /*3c10*/  UTCQMMA gdesc[UR30], gdesc[UR28], tmem[UR9], tmem[UR20], idesc[UR21], UPT ;  /* 0x00ff141c1e0075ea */ /* 0x0005e2000b800309 */
[----:B------:R2:W-:Y:S01]  /*3c20*/  UTCBAR [UR7], URZ ;  /* 0x000000ff070073e9 */ /* 0x0005e200080000ff */
[----:B------:R-:W-:Y:S06]  /*3c30*/  BRA.U UP0, `(.L_x_72) ;  /* 0xfffffffd00787547 */ /* 0x000fec000b83ffff */
.L_x_69:
[----:B------:R-:W-:Y:S01]  /*3c40*/  UIADD3 UR17, UPT, UPT, UR17, 0x1, URZ ;  /* 0x0000000111117890 */ /* 0x000fe2000fffe0ff */
[C---:B------:R-:W-:Y:S01]  /*3c50*/  ISETP.NE.AND P0, PT, R10.reuse, 0x2, PT ;  /* 0x000000020a00780c */ /* 0x040fe20003f05270 */
[----:B------:R-:W-:Y:S02]  /*3c60*/  UIADD3 UR8, UPT, UPT, UR8, 0x160, URZ ;  /* 0x0000016008087890 */ /* 0x000fe4000fffe0ff */
[----:B------:R-:W-:Y:S01]  /*3c70*/  UISETP.NE.AND UP0, UPT, UR17, 0x4, UPT ;  /* 0x000000041100788c */ /* 0x000fe2000bf05270 */
[----:B-12---:R-:W-:Y:S02]  /*3c80*/  SEL R0, RZ, 0x1, P0 ;  /* 0x00000001ff007807 */ /* 0x006fe40000000000 */
[----:B------:R-:W-:Y:S01]  /*3c90*/  SEL R10, R10, RZ, P0 ;  /* 0x000000ff0a0a7207 */ /* 0x000fe20000000000 */
[----:B------:R-:W-:Y:S01]  /*3ca0*/  USEL UR4, URZ, 0x1, UP0 ;  /* 0x00000001ff047887 */ /* 0x000fe20008000000 */
[----:B------:R-:W-:Y:S01]  /*3cb0*/  LOP3.LUT R9, R9, R0, RZ, 0x3c, !PT ;  /* 0x0000000009097212 */ /* 0x000fe200078e3cff */
[----:B------:R-:W-:Y:S01]  /*3cc0*/  USEL UR17, UR17, URZ, UP0 ;  /* 0x000000ff11117287 */ /* 0x000fe20008000000 */
[----:B------:R1:W-:Y:S03]  /*3cd0*/  UTCBAR [UR8], URZ ;  /* 0x000000ff080073e9 */ /* 0x0003e600080000ff */
[----:B------:R-:W-:Y:S01]  /*3ce0*/  LOP3.LUT R11, R11, UR4, RZ, 0x3c, !PT ;  /* 0x000000040b0b7c12 */ /* 0x000fe2000f8e3cff */
[----:B------:R-:W-:Y:S07]  /*3cf0*/  @P1 BRA `(.L_x_73) ;  /* 0xfffffff800b01947 */ /* 0x000fee000383ffff */
[----:B------:R-:W2:Y:S01]  /*3d00*/  S2UR UR4, SR_CgaCtaId ;  /* 0x00000000000479c3 */ /* 0x000ea20000008800 */
[----:B------:R-:W-:Y:S01]  /*3d10*/  ELECT P0, URZ, PT ;  /* 0x0000000000ff782f */ /* 0x000fe20003800000 */
[----:B------:R-:W-:Y:S01]  /*3d20*/  IMAD.MOV.U32 R0, RZ, RZ, 0x1 ;  /* 0x00000001ff007424 */ /* 0x000fe200078e00ff */
[----:B------:R-:W-:Y:S01]  /*3d30*/  UIADD3 UR6, UPT, UPT, UR6, 0x180, URZ ;  /* 0x0000018006067890 */ /* 0x000fe2000fffe0ff */
[----:B------:R-:W-:Y:S01]  /*3d40*/  SHF.L.U32 R3, R11, 0x1f, RZ ;  /* 0x0000001f0b037819 */ /* 0x000fe200000006ff */
[----:B------:R-:W-:-:S03]  /*3d50*/  UMOV UR5, 0x40 ;  /* 0x0000004000057882 */ /* 0x000fc60000000000 */
[----:B------:R-:W-:Y:S01]  /*3d60*/  UVIRTCOUNT.DEALLOC.SMPOOL 0x80 ;  /* 0x000000800000784c */ /* 0x000fe20000000000 */
[----:B--2---:R-:W-:Y:S02]  /*3d70*/  ULEA UR4, UR4, UR5, 0x18 ;  /* 0x0000000504047291 */ /* 0x004fe4000f8ec0ff */
[----:B------:R-:W-:-:S07]  /*3d80*/  ULEA UR5, UR17, UR6, 0x3 ;  /* 0x0000000611057291 */ /* 0x000fce000f8e18ff */
[----:B------:R2:W-:Y:S02]  /*3d90*/  @P0 STS.U8 [UR4+0x1c], R0 ;  /* 0x00001c00ff000988 */ /* 0x0005e40008000004 */
[----:B------:R-:W3:Y:S02]  /*3da0*/  SYNCS.PHASECHK.TRANS64.TRYWAIT P0, [UR5], R3 ;  /* 0x00000003ff0075a7 */ /* 0x000ee40008001105 */
[----:B--23--:R-:W-:Y:S05]  /*3db0*/  @!P0 BRA `(.L_x_74) ;  /* 0x0000004400788947 */ /* 0x00cfea0003800000 */
.L_x_165:
[----:B------:R-:W-:-:S04]  /*3dc0*/  UIADD3 UR7, UPT, UPT, UR17, 0x1, URZ ;  /* 0x0000000111077890 */ /* 0x000fc8000fffe0ff */
[----:B------:R-:W-:-:S04]  /*3dd0*/  UISETP.NE.AND UP0, UPT, UR7, 0x4, UPT ;  /* 0x000000040700788c */ /* 0x000fc8000bf05270 */
[----:B-1----:R-:W-:Y:S02]  /*3de0*/  USEL UR8, URZ, 0x1, UP0 ;  /* 0x00000001ff087887 */ /* 0x002fe40008000000 */
[----:B------:R-:W-:-:S04]  /*3df0*/  USEL UR7, UR7, URZ, UP0 ;  /* 0x000000ff07077287 */ /* 0x000fc80008000000 */
[----:B------:R-:W-:Y:S01]  /*3e00*/  ULEA UR5, UR7, UR6, 0x3 ;  /* 0x0000000607057291 */ /* 0x000fe2000f8e18ff */
[----:B------:R-:W-:-:S04]  /*3e10*/  LOP3.LUT R2, R11, UR8, RZ, 0x3c, !PT ;  /* 0x000000080b027c12 */ /* 0x000fc8000f8e3cff */
[----:B--2---:R-:W-:-:S04]  /*3e20*/  SHF.L.U32 R3, R2, 0x1f, RZ ;  /* 0x0000001f02037819 */ /* 0x004fc800000006ff */
[----:B------:R-:W1:Y:S02]  /*3e30*/  SYNCS.PHASECHK.TRANS64.TRYWAIT P0, [UR5], R3 ;  /* 0x00000003ff0075a7 */ /* 0x000e640008001105 */
[----:B-1----:R-:W-:Y:S05]  /*3e40*/  @!P0 BRA `(.L_x_75) ;  /* 0x00000044006c8947 */ /* 0x002fea0003800000 */
.L_x_167:
        /* <DEDUP_REMOVED lines=9> */
.L_x_169:
[----:B------:R-:W-:-:S04]  /*3ee0*/  UIADD3 UR7, UPT, UPT, UR7, 0x1, URZ ;  /* 0x0000000107077890 */ /* 0x000fc8000fffe0ff */
[----:B------:R-:W-:-:S04]  /*3ef0*/  UISETP.NE.AND UP0, UPT, UR7, 0x4, UPT ;  /* 0x000000040700788c */ /* 0x000fc8000bf05270 */
[----:B------:R-:W-:Y:S02]  /*3f00*/  USEL UR5, URZ, 0x1, UP0 ;  /* 0x00000001ff057887 */ /* 0x000fe40008000000 */
[----:B------:R-:W-:-:S04]  /*3f10*/  USEL UR7, UR7, URZ, UP0 ;  /* 0x000000ff07077287 */ /* 0x000fc80008000000 */
[----:B------:R-:W-:Y:S01]  /*3f20*/  ULEA UR7, UR7, UR6, 0x3 ;  /* 0x0000000607077291 */ /* 0x000fe2000f8e18ff */
[----:B-1----:R-:W-:-:S04]  /*3f30*/  LOP3.LUT R3, R2, UR5, RZ, 0x3c, !PT ;  /* 0x0000000502037c12 */ /* 0x002fc8000f8e3cff */
[----:B------:R-:W-:-:S04]  /*3f40*/  SHF.L.U32 R3, R3, 0x1f, RZ ;  /* 0x0000001f03037819 */ /* 0x000fc800000006ff */
[----:B------:R-:W1:Y:S02]  /*3f50*/  SYNCS.PHASECHK.TRANS64.TRYWAIT P0, [UR7], R3 ;  /* 0x00000003ff0075a7 */ /* 0x000e640008001107 */
[----:B-1----:R-:W-:Y:S05]  /*3f60*/  @!P0 BRA `(.L_x_77) ;  /* 0x0000004400548947 */ /* 0x002fea0003800000 */
.L_x_171:
[----:B------:R-:W-:Y:S01]  /*3f70*/  NOP ;  /* 0x0000000000007918 */ /* 0x000fe20000000000 */
[----:B-1----:R-:W1:Y:S01]  /*3f80*/  LDS R0, [UR4+0x14] ;  /* 0x00001404ff007984 */ /* 0x002e620008000800 */
[----:B------:R-:W-:Y:S01]  /*3f90*/  ULOP3.LUT UR6, UR19, 0xffff, URZ, 0xc0, !UPT ;  /* 0x0000ffff13067892 */ /* 0x000fe2000f8ec0ff */
[----:B------:R-:W-:Y:S01]  /*3fa0*/  UMOV UR8, 0xffff ;  /* 0x0000ffff00087882 */ /* 0x000fe20000000000 */
[----:B------:R-:W-:Y:S02]  /*3fb0*/  UMOV UR5, 0x1 ;  /* 0x0000000100057882 */ /* 0x000fe40000000000 */
[----:B------:R-:W-:-:S04]  /*3fc0*/  USHF.R.U32.HI UR6, URZ, 0x5, UR6 ;  /* 0x00000005ff067899 */ /* 0x000fc80008011606 */
[----:B------:R-:W-:Y:S02]  /*3fd0*/  USHF.L.U32 UR8, UR8, UR6, URZ ;  /* 0x0000000608087299 */ /* 0x000fe400080006ff */
[----:B------:R-:W-:-:S04]  /*3fe0*/  USHF.L.U32 UR5, UR5, UR6, URZ ;  /* 0x0000000605057299 */ /* 0x000fc800080006ff */
[----:B-1----:R-:W-:-:S04]  /*3ff0*/  LOP3.LUT R0, R0, UR8, RZ, 0xc0, !PT ;  /* 0x0000000800007c12 */ /* 0x002fc8000f8ec0ff */
[----:B------:R-:W-:-:S13]  /*4000*/  ISETP.NE.AND P0, PT, R0, UR8, PT ;  /* 0x0000000800007c0c */ /* 0x000fda000bf05270 */
[----:B------:R-:W-:Y:S05]  /*4010*/  @P0 BRA `(.L_x_78) ;  /* 0x0000000000580947 */ /* 0x000fea0003800000 */
[----:B------:R-:W1:Y:S02]  /*4020*/  LDS R0, [UR4+0x18] ;  /* 0x00001804ff007984 */ /* 0x000e640008000800 */
[----:B-1----:R-:W-:-:S04]  /*4030*/  LOP3.LUT R0, R0, UR5, RZ, 0xc0, !PT ;  /* 0x0000000500007c12 */ /* 0x002fc8000f8ec0ff */
[----:B------:R-:W-:-:S13]  /*4040*/  ISETP.NE.AND P0, PT, R0, UR5, PT ;  /* 0x0000000500007c0c */ /* 0x000fda000bf05270 */
[----:B------:R-:W-:Y:S05]  /*4050*/  @P0 BRA `(.L_x_79) ;  /* 0x00000000003c0947 */ /* 0x000fea0003800000 */
[----:B------:R-:W1:Y:S01]  /*4060*/  S2R R2, SR_LANEID ;  /* 0x0000000000027919 */ /* 0x000e620000000000 */
[----:B------:R-:W-:Y:S01]  /*4070*/  ULOP3.LUT UR8, URZ, UR8, URZ, 0x33, !UPT ;  /* 0x00000008ff087292 */ /* 0x000fe2000f8e33ff */
[----:B------:R-:W-:Y:S01]  /*4080*/  LOP3.LUT R4, RZ, UR5, RZ, 0x33, !PT ;  /* 0x00000005ff047c12 */ /* 0x000fe2000f8e33ff */
[----:B------:R-:W-:Y:S02]  /*4090*/  VOTEU.ANY UR7, UPT, PT ;  /* 0x0000000000077886 */ /* 0x000fe400038e0100 */
[----:B------:R-:W-:Y:S01]  /*40a0*/  UFLO.U32 UR7, UR7 ;  /* 0x00000007000772bd */ /* 0x000fe200080e0000 */
[----:B------:R-:W2:Y:S01]  /*40b0*/  REDUX UR5, R4 ;  /* 0x00000000040573c4 */ /* 0x000ea20000000000 */
[----:B------:R-:W-:-:S06]  /*40c0*/  IMAD.U32 R0, RZ, RZ, UR8 ;  /* 0x00000008ff007e24 */ /* 0x000fcc000f8e00ff */
[----:B------:R3:W-:Y:S01]  /*40d0*/  UTCATOMSWS.AND URZ, UR8 ;  /* 0x0000000800ff79e3 */ /* 0x0007e20008000000 */
[----:B------:R-:W4:Y:S01]  /*40e0*/  REDUX UR6, R0 ;  /* 0x00000000000673c4 */ /* 0x000f220000000000 */
[----:B-1----:R-:W-:Y:S01]  /*40f0*/  ISETP.EQ.U32.AND P0, PT, R2, UR7, PT ;  /* 0x0000000702007c0c */ /* 0x002fe2000bf02070 */
[----:B--2---:R-:W-:Y:S01]  /*4100*/  IMAD.U32 R2, RZ, RZ, UR5 ;  /* 0x00000005ff027e24 */ /* 0x004fe2000f8e00ff */
[----:B----4-:R-:W-:-:S11]  /*4110*/  MOV R3, UR6 ;  /* 0x0000000600037c02 */ /* 0x010fd60008000f00 */
[----:B------:R3:W-:Y:S04]  /*4120*/  @P0 ATOMS.AND RZ, [UR4+0x14], R3 ;  /* 0x00001403ffff098c */ /* 0x0007e8000a800004 */
[----:B------:R3:W-:Y:S01]  /*4130*/  @P0 ATOMS.AND RZ, [UR4+0x18], R2 ;  /* 0x00001802ffff098c */ /* 0x0007e2000a800004 */
[----:B------:R-:W-:Y:S05]  /*4140*/  BRA `(.L_x_80) ;  /* 0x0000000000147947 */ /* 0x000fea0003800000 */
.L_x_79:
[----:B------:R-:W-:Y:S02]  /*4150*/  MOV R2, 0x4170 ;  /* 0x0000417000027802 */ /* 0x000fe40000000f00 */
[----:B----45:R-:W-:Y:S05]  /*4160*/  CALL.REL.NOINC `($__internal_0_$__cuda_sm10x_tcgen05_guardrail_trap_col_being_dealloced_not_returned_by_alloc) ;  /* 0x0000004400b07944 */ /* 0x030fea0003c00000 */
[----:B------:R-:W-:Y:S05]  /*4170*/  BRA `(.L_x_80) ;  /* 0x0000000000087947 */ /* 0x000fea0003800000 */
.L_x_78:
[----:B------:R-:W-:Y:S02]  /*4180*/  MOV R2, 0x41a0 ;  /* 0x000041a000027802 */ /* 0x000fe40000000f00 */
[----:B----45:R-:W-:Y:S05]  /*4190*/  CALL.REL.NOINC `($__internal_2_$__cuda_sm10x_tcgen05_guardrail_trap_unallocated_columns_being_dealloced) ;  /* 0x0000004400bc7944 */ /* 0x030fea0003c00000 */
.L_x_80:
[----:B------:R-:W-:Y:S01]  /*41a0*/  NOP ;  /* 0x0000000000007918 */ /* 0x000fe20000000000 */
[----:B---3--:R-:W-:Y:S05]  /*41b0*/  EXIT ;  /* 0x000000000000794d */ /* 0x008fea0003800000 */
.L_x_62:
[----:B------:R-:W-:-:S09]  /*41c0*/  UISETP.NE.OR UP2, UPT, UR8, 0x3, !UP2 ;  /* 0x000000030800788c */ /* 0x000fd2000d745670 */
[----:B------:R-:W-:Y:S05]  /*41d0*/  BRA.U UP2, `(.L_x_81) ;  /* 0x0000000d02407547 */ /* 0x000fea000b800000 */
[----:B------:R-:W1:Y:S01]  /*41e0*/  LDC R0, c[0x0][0xb30] ;  /* 0x0002cc00ff007b82 */ /* 0x000e620000000800 */
[----:B------:R-:W2:Y:S01]  /*41f0*/  LDCU.64 UR8, c[0x0][0x888] ;  /* 0x00011100ff0877ac */ /* 0x000ea20008000a00 */
[----:B------:R-:W-:Y:S02]  /*4200*/  HFMA2 R29, -RZ, RZ, 0, 0 ;  /* 0x00000000ff1d7431 */ /* 0x000fe400000001ff */
[----:B------:R-:W-:Y:S01]  /*4210*/  IMAD.MOV.U32 R31, RZ, RZ, 0x1 ;  /* 0x00000001ff1f7424 */ /* 0x000fe200078e00ff */
[----:B------:R-:W-:Y:S01]  /*4220*/  MOV R23, 0x1000 ;  /* 0x0000100000177802 */ /* 0x000fe20000000f00 */
[----:B------:R-:W4:Y:S01]  /*4230*/  LDCU.64 UR4, c[0x0][0x890] ;  /* 0x00011200ff0477ac */ /* 0x000f220008000a00 */
[----:B------:R-:W-:Y:S01]  /*4240*/  IMAD.MOV.U32 R30, RZ, RZ, RZ ;  /* 0x000000ffff1e7224 */ /* 0x000fe200078e00ff */
[----:B------:R-:W3:Y:S01]  /*4250*/  LDC R19, c[0x0][0x370] ;  /* 0x0000dc00ff137b82 */ /* 0x000ee20000000800 */
[----:B------:R-:W-:Y:S01]  /*4260*/  UMOV UR7, 0x400 ;  /* 0x0000040000077882 */ /* 0x000fe20000000000 */
[----:B------:R-:W-:-:S02]  /*4270*/  UPLOP3.LUT UP1, UPT, UPT, UPT, UPT, 0x40, 0x4 ;  /* 0x000000000004789c */ /* 0x000fc40003f2e870 */
[----:B------:R-:W-:-:S04]  /*4280*/  ULEA UR7, UR37, UR7, 0x18 ;  /* 0x0000000725077291 */ /* 0x000fc8000f8ec0ff */
[----:B------:R-:W3:Y:S01]  /*4290*/  LDC R2, c[0x0][0xb0c] ;  /* 0x0002c300ff027b82 */ /* 0x000ee20000000800 */
[----:B------:R-:W-:Y:S02]  /*42a0*/  UIADD3 UR13, UPT, UPT, UR7, 0x118, URZ ;  /* 0x00000118070d7890 */ /* 0x000fe4000fffe0ff */
[----:B--2---:R-:W-:Y:S02]  /*42b0*/  UISETP.NE.U32.AND UP2, UPT, UR8, URZ, UPT ;  /* 0x000000ff0800728c */ /* 0x004fe4000bf45070 */
[----:B------:R-:W-:Y:S02]  /*42c0*/  UIADD3 UR17, UPT, UPT, UR7, 0x110, URZ ;  /* 0x0000011007117890 */ /* 0x000fe4000fffe0ff */
[----:B----4-:R-:W-:Y:S01]  /*42d0*/  UISETP.NE.U32.AND UP3, UPT, UR4, URZ, UPT ;  /* 0x000000ff0400728c */ /* 0x010fe2000bf65070 */
[----:B------:R-:W2:Y:S01]  /*42e0*/  LDC R18, c[0x0][0xb20] ;  /* 0x0002c800ff127b82 */ /* 0x000ea20000000800 */
[----:B-1----:R-:W-:Y:S01]  /*42f0*/  ISETP.NE.AND P1, PT, R0, 0x1, PT ;  /* 0x000000010000780c */ /* 0x002fe20003f25270 */
[----:B------:R-:W-:-:S02]  /*4300*/  UISETP.NE.AND.EX UP2, UPT, UR9, URZ, UPT, UP2 ;  /* 0x000000ff0900728c */ /* 0x000fc4000bf45320 */
[----:B------:R-:W-:Y:S02]  /*4310*/  UPRMT UR13, UR37, 0x654, UR13 ;  /* 0x00000654250d7896 */ /* 0x000fe4000800000d */
[----:B------:R-:W-:Y:S02]  /*4320*/  UISETP.NE.AND.EX UP3, UPT, UR5, URZ, UPT, UP3 ;  /* 0x000000ff0500728c */ /* 0x000fe4000bf65330 */
[----:B------:R-:W1:Y:S08]  /*4330*/  LDC.64 R32, c[0x0][0x348] ;  /* 0x0000d200ff207b82 */ /* 0x000e700000000a00 */
[----:B------:R-:W4:Y:S08]  /*4340*/  LDC.64 R16, c[0x0][0xb10] ;  /* 0x0002c400ff107b82 */ /* 0x000f300000000a00 */
[----:B------:R-:W1:Y:S08]  /*4350*/  LDC.64 R6, c[0x0][0xb18] ;  /* 0x0002c600ff067b82 */ /* 0x000e700000000a00 */
[----:B------:R-:W1:Y:S08]  /*4360*/  LDC.64 R4, c[0x0][0xb28] ;  /* 0x0002ca00ff047b82 */ /* 0x000e700000000a00 */
[----:B--23--:R-:W1:Y:S02]  /*4370*/  LDC R22, c[0x0][0x374] ;  /* 0x0000dd00ff167b82 */ /* 0x00ce640000000800 */
.L_x_90:
[C---:B------:R-:W-:Y:S02]  /*4380*/  LEA R0, R30.reuse, UR7, 0x3 ;  /* 0x000000071e007c11 */ /* 0x040fe4000f8e18ff */
[----:B------:R-:W-:Y:S02]  /*4390*/  SHF.L.U32 R3, R29, 0x1f, RZ ;  /* 0x0000001f1d037819 */ /* 0x000fe400000006ff */
[----:B------:R-:W-:Y:S02]  /*43a0*/  LEA R24, R30, UR7, 0x4 ;  /* 0x000000071e187c11 */ /* 0x000fe4000f8e20ff */
[----:B--2---:R-:W2:Y:S02]  /*43b0*/  SYNCS.PHASECHK.TRANS64.TRYWAIT P0, [R0+URZ+0x140], R3 ;  /* 0x00014003000075a7 */ /* 0x004ea400080011ff */
[----:B--2---:R-:W-:Y:S05]  /*43c0*/  @!P0 BRA `(.L_x_82) ;  /* 0x0000004000548947 */ /* 0x004fea0003800000 */
.L_x_172:
[----:B------:R-:W-:Y:S01]  /*43d0*/  ISETP.GE.AND P0, PT, R40, 0x1, PT ;  /* 0x000000012800780c */ /* 0x000fe20003f06270 */
[----:B------:R-:W3:Y:S01]  /*43e0*/  LDS.128 R24, [R24+0x1d0] ;  /* 0x0001d00018187984 */ /* 0x000ee20000000c00 */
[----:B--2---:R-:W-:Y:S01]  /*43f0*/  VIADD R0, R0, 0x150 ;  /* 0x0000015000007836 */ /* 0x004fe20000000000 */
[----:B------:R-:W-:Y:S01]  /*4400*/  @!PT LDS RZ, [RZ] ;  /* 0x00000000fffff984 */ /* 0x000fe20000000800 */
[----:B------:R-:W-:Y:S01]  /*4410*/  @!PT LDS RZ, [RZ] ;  /* 0x00000000fffff984 */ /* 0x000fe20000000800 */
[----:B------:R-:W-:Y:S01]  /*4420*/  @!PT LDS RZ, [RZ] ;  /* 0x00000000fffff984 */ /* 0x000fe20000000800 */
[----:B------:R-:W-:Y:S01]  /*4430*/  @!PT LDS RZ, [RZ] ;  /* 0x00000000fffff984 */ /* 0x000fe20000000800 */
[----:B------:R2:W-:Y:S06]  /*4440*/  MEMBAR.ALL.CTA ;  /* 0x0000000000007992 */ /* 0x0005ec0000008000 */
[----:B--2---:R-:W2:Y:S01]  /*4450*/  FENCE.VIEW.ASYNC.S ;  /* 0x00000000000073c6 */ /* 0x004ea20000000000 */
[----:B------:R-:W-:Y:S04]  /*4460*/  PRMT R0, RZ, 0x654, R0 ;  /* 0x00000654ff007816 */ /* 0x000fe80000000000 */
[----:B--2---:R2:W-:Y:S01]  /*4470*/  SYNCS.ARRIVE.TRANS64.RED.A1T0 RZ, [R0+URZ], RZ ;  /* 0x000000ff00ff79a7 */ /* 0x0045e200081004ff */
[----:B---3--:R-:W-:Y:S11]  /*4480*/  LOP3.LUT P3, RZ, R26, 0x1, RZ, 0xc0, !PT ;  /* 0x000000011aff7812 */ /* 0x008ff6000786c0ff */
[----:B------:R-:W-:Y:S02]  /*4490*/  @!UPT UIADD3 URZ, UPT, UPT, URZ, URZ, URZ ;  /* 0x000000fffffff290 */ /* 0x000fe4000fffe0ff */
[----:B------:R-:W-:Y:S02]  /*44a0*/  @P3 MOV R13, R24 ;  /* 0x00000018000d3202 */ /* 0x000fe40000000f00 */
[----:B------:R-:W-:Y:S01]  /*44b0*/  @P3 LOP3.LUT R8, R25, 0xffff, RZ, 0xc0, !PT ;  /* 0x0000ffff19083812 */ /* 0x000fe200078ec0ff */
[----:B--2---:R-:W-:Y:S06]  /*44c0*/  @!P0 BRA `(.L_x_83) ;  /* 0x0000000000a48947 */ /* 0x004fec0003800000 */
[----:B-1----:R-:W-:Y:S01]  /*44d0*/  IMAD.HI.U32 R35, R22, R7, RZ ;  /* 0x0000000716237227 */ /* 0x002fe200078e00ff */
[----:B------:R-:W-:Y:S02]  /*44e0*/  ISETP.NE.AND P0, PT, R6, 0x1, PT ;  /* 0x000000010600780c */ /* 0x000fe40003f05270 */
[----:B------:R-:W-:Y:S01]  /*44f0*/  ISETP.NE.AND P2, PT, R40, 0x1, PT ;  /* 0x000000012800780c */ /* 0x000fe20003f45270 */
[----:B----4-:R-:W-:Y:S01]  /*4500*/  IMAD.HI.U32 R34, R19, R16, RZ ;  /* 0x0000001013227227 */ /* 0x010fe200078e00ff */
[----:B------:R-:W-:Y:S02]  /*4510*/  SHF.R.U32.HI R35, RZ, R18, R35 ;  /* 0x00000012ff237219 */ /* 0x000fe40000011623 */
[----:B------:R-:W-:Y:S01]  /*4520*/  ISETP.NE.AND P4, PT, R2, 0x1, PT ;  /* 0x000000010200780c */ /* 0x000fe20003f85270 */
[----:B------:R-:W-:Y:S01]  /*4530*/  IMAD.HI.U32 R36, R13, R16, RZ ;  /* 0x000000100d247227 */ /* 0x000fe200078e00ff */
[----:B------:R-:W-:Y:S02]  /*4540*/  SHF.R.U32.HI R34, RZ, R17, R34 ;  /* 0x00000011ff227219 */ /* 0x000fe40000011622 */
[----:B------:R-:W-:Y:S01]  /*4550*/  SEL R3, R22, R35, !P0 ;  /* 0x0000002316037207 */ /* 0x000fe20004000000 */
[C---:B------:R-:W-:Y:S01]  /*4560*/  IMAD.HI.U32 R35, R8.reuse, R7, RZ ;  /* 0x0000000708237227 */ /* 0x040fe200078e00ff */
[----:B------:R-:W-:Y:S02]  /*4570*/  SEL R11, R19, R34, !P4 ;  /* 0x00000022130b7207 */ /* 0x000fe40006000000 */
[----:B------:R-:W-:Y:S01]  /*4580*/  SHF.R.U32.HI R36, RZ, R17, R36 ;  /* 0x00000011ff247219 */ /* 0x000fe20000011624 */
[----:B------:R-:W-:Y:S01]  /*4590*/  IMAD.HI.U32 R38, R3, R4, RZ ;  /* 0x0000000403267227 */ /* 0x000fe200078e00ff */
[----:B------:R-:W-:Y:S03]  /*45a0*/  SHF.R.U32.HI R35, RZ, R18, R35 ;  /* 0x00000012ff237219 */ /* 0x000fe60000011623 */
[----:B------:R-:W-:Y:S01]  /*45b0*/  IMAD.HI.U32 R34, R11, R4, RZ ;  /* 0x000000040b227227 */ /* 0x000fe200078e00ff */
[----:B------:R-:W-:Y:S02]  /*45c0*/  @P2 SHF.R.U32.HI R3, RZ, R5, R38 ;  /* 0x00000005ff032219 */ /* 0x000fe40000011626 */
[----:B------:R-:W-:Y:S02]  /*45d0*/  SEL R9, R8, R35, !P0 ;  /* 0x0000002308097207 */ /* 0x000fe40004000000 */
[----:B------:R-:W-:Y:S01]  /*45e0*/  @P2 SHF.R.U32.HI R11, RZ, R5, R34 ;  /* 0x00000005ff0b2219 */ /* 0x000fe20000011622 */
[C---:B------:R-:W-:Y:S01]  /*45f0*/  IMAD R10, R40.reuse, R3, RZ ;  /* 0x00000003280a7224 */ /* 0x040fe200078e02ff */
[----:B------:R-:W-:Y:S01]  /*4600*/  SEL R3, R13, R36, !P4 ;  /* 0x000000240d037207 */ /* 0x000fe20006000000 */
[C---:B------:R-:W-:Y:S03]  /*4610*/  IMAD.HI.U32 R14, R9.reuse, R4, RZ ;  /* 0x00000004090e7227 */ /* 0x040fe600078e00ff */
[----:B------:R-:W-:Y:S01]  /*4620*/  ISETP.GE.AND P0, PT, R9, R10, PT ;  /* 0x0000000a0900720c */ /* 0x000fe20003f06270 */
[C---:B------:R-:W-:Y:S01]  /*4630*/  IMAD R12, R40.reuse, R11, RZ ;  /* 0x0000000b280c7224 */ /* 0x040fe200078e02ff */
[-C--:B------:R-:W-:Y:S04]  /*4640*/  SHF.R.U32.HI R14, RZ, R5.reuse, R14 ;  /* 0x00000005ff0e7219 */ /* 0x080fe8000001160e */
[----:B------:R-:W-:Y:S02]  /*4650*/  ISETP.GE.OR P0, PT, R3, R12, P0 ;  /* 0x0000000c0300720c */ /* 0x000fe40000706670 */
[----:B------:R-:W-:Y:S05]  /*4660*/  SEL R15, R9, R14, !P2 ;  /* 0x0000000e090f7207 */ /* 0x000fea0005000000 */
[----:B------:R-:W-:Y:S04]  /*4670*/  IMAD.MOV R14, RZ, RZ, -R15 ;  /* 0x000000ffff0e7224 */ /* 0x000fe800078e0a0f */
[----:B------:R-:W-:Y:S02]  /*4680*/  IMAD R14, R40, R14, R9 ;  /* 0x0000000e280e7224 */ /* 0x000fe400078e0209 */
[C---:B------:R-:W-:Y:S05]  /*4690*/  @!P0 IMAD.HI.U32 R10, R3.reuse, R4, RZ ;  /* 0x00000004030a8227 */ /* 0x040fea00078e00ff */
[----:B------:R-:W-:Y:S04]  /*46a0*/  @!P0 SHF.R.U32.HI R10, RZ, R5, R10 ;  /* 0x00000005ff0a8219 */ /* 0x000fe8000001160a */
[----:B------:R-:W-:Y:S01]  /*46b0*/  @!P0 SEL R0, R3, R10, !P2 ;  /* 0x0000000a03008207 */ /* 0x000fe20005000000 */
[----:B------:R-:W-:Y:S03]  /*46c0*/  IMAD.MOV R10, RZ, RZ, -R3 ;  /* 0x000000ffff0a7224 */ /* 0x000fe600078e0a03 */
[----:B------:R-:W-:Y:S01]  /*46d0*/  @!P0 IADD3 R15, PT, PT, R15, -R0, RZ ;  /* 0x800000000f0f8210 */ /* 0x000fe20007ffe0ff */
[----:B------:R-:W-:Y:S01]  /*46e0*/  @!P0 IMAD R0, R11, R14, R0 ;  /* 0x0000000e0b008224 */ /* 0x000fe200078e0200 */
[----:B------:R-:W-:Y:S01]  /*46f0*/  IADD3 R11, PT, PT, -R9, RZ, RZ ;  /* 0x000000ff090b7210 */ /* 0x000fe20007ffe1ff */
[----:B------:R-:W-:Y:S02]  /*4700*/  IMAD R13, R2, R10, R13 ;  /* 0x0000000a020d7224 */ /* 0x000fe400078e020d */
[----:B------:R-:W-:Y:S02]  /*4710*/  @!P0 IMAD R9, R15, R40, R3 ;  /* 0x000000280f098224 */ /* 0x000fe400078e0203 */
[----:B------:R-:W-:Y:S02]  /*4720*/  @!P0 IMAD.MOV.U32 R3, RZ, RZ, R0 ;  /* 0x000000ffff038224 */ /* 0x000fe400078e0000 */
[----:B------:R-:W-:Y:S02]  /*4730*/  IMAD R8, R6, R11, R8 ;  /* 0x0000000b06087224 */ /* 0x000fe400078e0208 */
[----:B------:R-:W-:Y:S02]  /*4740*/  IMAD R13, R3, R2, R13 ;  /* 0x00000002030d7224 */ /* 0x000fe400078e020d */
[----:B------:R-:W-:Y:S02]  /*4750*/  IMAD R8, R9, R6, R8 ;  /* 0x0000000609087224 */ /* 0x000fe400078e0208 */
.L_x_83:
[----:B------:R-:W-:Y:S05]  /*4760*/  BRA.U UP1, `(.L_x_84) ;  /* 0x0000000101107547 */ /* 0x000fea000b800000 */
[----:B------:R-:W-:Y:S04]  /*4770*/  MOV R0, UR6 ;  /* 0x0000000600007c02 */ /* 0x000fe80008000f00 */
[----:B------:R-:W-:Y:S04]  /*4780*/  SHF.L.U32 R3, R0, 0x1f, RZ ;  /* 0x0000001f00037819 */ /* 0x000fe800000006ff */
[----:B------:R-:W2:Y:S02]  /*4790*/  SYNCS.PHASECHK.TRANS64.TRYWAIT P0, [UR7+0x138], R3 ;  /* 0x00013803ff0075a7 */ /* 0x000ea40008001107 */
[----:B--2---:R-:W-:Y:S05]  /*47a0*/  @!P0 BRA `(.L_x_85) ;  /* 0x0000003c00708947 */ /* 0x004fea0003800000 */
.L_x_84:
[----:B------:R-:W-:Y:S02]  /*47b0*/  R2UR UR19, R21 ;  /* 0x00000000151372ca */ /* 0x000fe400000e0000 */
[----:B------:R-:W-:Y:S02]  /*47c0*/  R2UR UR18, R20 ;  /* 0x00000000141272ca */ /* 0x000fe400000e0000 */
[----:B------:R-:W-:Y:S02]  /*47d0*/  ISETP.NE.U32.AND P2, PT, RZ, UR4, PT ;  /* 0x00000004ff007c0c */ /* 0x000fe4000bf45070 */
[----:B------:R-:W-:Y:S02]  /*47e0*/  SHF.L.U32 R12, R31, 0x1f, RZ ;  /* 0x0000001f1f0c7819 */ /* 0x000fe400000006ff */
[----:B------:R-:W-:Y:S05]  /*47f0*/  ISETP.NE.AND.EX P2, PT, RZ, UR5, PT, P2 ;  /* 0x00000005ff007c0c */ /* 0x000fea000bf45320 */
[----:B------:R-:W-:Y:S02]  /*4800*/  USHF.L.U32 UR19, UR19, 0x6, URZ ;  /* 0x0000000613137899 */ /* 0x000fe400080006ff */
[----:B------:R-:W-:Y:S01]  /*4810*/  USHF.L.U32 UR18, UR18, 0x7, URZ ;  /* 0x0000000712127899 */ /* 0x000fe200080006ff */
[----:B------:R-:W-:Y:S11]  /*4820*/  BRA.U !UP3, `(.L_x_86) ;  /* 0x000000010b347547 */ /* 0x000ff6000b800000 */
[----:B------:R-:W-:Y:S01]  /*4830*/  UPLOP3.LUT UP0, UPT, UPT, UPT, UP2, 0x80, 0x8 ;  /* 0x000000000008789c */ /* 0x000fe20003f0f020 */
[----:B--2---:R-:W-:Y:S02]  /*4840*/  HFMA2 R0, -RZ, RZ, 0, 5.9604644775390625e-08 ;  /* 0x00000001ff007431 */ /* 0x004fe400000001ff */
[----:B------:R-:W-:Y:S03]  /*4850*/  IMAD.MOV.U32 R95, RZ, RZ, 0x1 ;  /* 0x00000001ff5f7424 */ /* 0x000fe600078e00ff */
[----:B------:R-:W-:Y:S05]  /*4860*/  PLOP3.LUT P0, PT, PT, PT, UP0, 0x80, 0x8 ;  /* 0x000000000008781c */ /* 0x000fea0003f0f008 */
[----:B------:R-:W2:Y:S01]  /*4870*/  @UP0 LDCU.64 UR10, c[0x0][0x888] ;  /* 0x00011100ff0a07ac */ /* 0x000ea20008000a00 */
[----:B------:R-:W-:Y:S07]  /*4880*/  @UP0 UIMAD UR8, UR36, UR4, URZ ;  /* 0x00000004240802a4 */ /* 0x000fee000f8e02ff */
[----:B------:R-:W-:Y:S01]  /*4890*/  @!P0 PRMT R95, R0, 0x7610, R95 ;  /* 0x00007610005f8816 */ /* 0x000fe2000000005f */
[----:B--2---:R-:W-:Y:S03]  /*48a0*/  @UP0 UIMAD.WIDE UR10, UR8, 0x4, UR10 ;  /* 0x00000004080a08a5 */ /* 0x004fe6000f8e020a */
[----:B------:R-:W2:Y:S03]  /*48b0*/  @!UP0 LDCU UR8, c[0x0][0x880] ;  /* 0x00011000ff0887ac */ /* 0x000ea60008000800 */
[----:B------:R-:W-:Y:S01]  /*48c0*/  IMAD.U32 R10, RZ, RZ, UR10 ;  /* 0x0000000aff0a7e24 */ /* 0x000fe2000f8e00ff */
[----:B------:R-:W-:Y:S05]  /*48d0*/  MOV R11, UR11 ;  /* 0x0000000b000b7c02 */ /* 0x000fea0008000f00 */
[----:B-----5:R3:W5:Y:S02]  /*48e0*/  @P0 LDG.E R49, desc[UR46][R10.64] ;  /* 0x0000002e0a310981 */ /* 0x020764000c1e1900 */
[----:B--23--:R-:W-:Y:S07]  /*48f0*/  @!P0 IMAD.U32 R49, RZ, RZ, UR8 ;  /* 0x00000008ff318e24 */ /* 0x00cfee000f8e00ff */
.L_x_86:
[----:B-----5:R-:W-:Y:S01]  /*4900*/  @!P2 FSETP.EQ.AND P0, PT, R49, RZ, PT ;  /* 0x000000ff3100a20b */ /* 0x020fe20003f02000 */
[----:B------:R-:W-:Y:S01]  /*4910*/  @!UPT UIADD3 URZ, UPT, UPT, URZ, URZ, URZ ;  /* 0x000000fffffff290 */ /* 0x000fe2000fffe0ff */
[----:B------:R-:W-:Y:S11]  /*4920*/  @!P2 BRA `(.L_x_87) ;  /* 0x000000000014a947 */ /* 0x000ff60003800000 */
[----:B------:R-:W-:Y:S02]  /*4930*/  LOP3.LUT P2, RZ, R95, 0xff, RZ, 0xc0, !PT ;  /* 0x000000ff5fff7812 */ /* 0x000fe4000784c0ff */
[----:B------:R-:W-:Y:S04]  /*4940*/  PLOP3.LUT P0, PT, PT, PT, UP0, 0x80, 0x8 ;  /* 0x000000000008781c */ /* 0x000fe80003f0f008 */
[----:B------:R-:W-:Y:S07]  /*4950*/  PLOP3.LUT P0, PT, P0, PT, PT, 0x8, 0x80 ;  /* 0x000000000080781c */ /* 0x000fee000070e170 */
[----:B------:R-:W-:Y:S11]  /*4960*/  @P2 FSETP.EQ.AND P0, PT, R49, RZ, PT ;  /* 0x000000ff3100220b */ /* 0x000ff60003f02000 */
[----:B------:R-:W-:Y:S02]  /*4970*/  @!UPT UIADD3 URZ, UPT, UPT, URZ, URZ, URZ ;  /* 0x000000fffffff290 */ /* 0x000fe4000fffe0ff */
.L_x_87:
[----:B------:R-:W3:Y:S01]  /*4980*/  SYNCS.PHASECHK.TRANS64.TRYWAIT P2, [UR7+0x120], R12 ;  /* 0x0001200cff0075a7 */ /* 0x000ee20008041107 */
[----:B------:R-:W-:Y:S04]  /*4990*/  ELECT P4, URZ, PT ;  /* 0x0000000000ff782f */ /* 0x000fe80003880000 */
[----:B------:R-:W-:Y:S11]  /*49a0*/  PLOP3.LUT P4, PT, P0, P4, PT, 0xf2, 0x2f ;  /* 0x00000000002f781c */ /* 0x000ff60000789e72 */
[----:B------:R-:W-:Y:S02]  /*49b0*/  @!UPT UIADD3 URZ, UPT, UPT, URZ, URZ, URZ ;  /* 0x000000fffffff290 */ /* 0x000fe4000fffe0ff */
[----:B-1----:R-:W-:Y:S05]  /*49c0*/  @!P4 IADD3 R21, P0, PT, R32, 0x580, RZ ;  /* 0x000005802015c810 */ /* 0x002fea0007f1e0ff */
[----:B------:R-:W-:Y:S01]  /*49d0*/  @!P4 IMAD.X R20, RZ, RZ, R33, P0 ;  /* 0x000000ffff14c224 */ /* 0x000fe200000e0621 */
[----:B---3--:R-:W-:Y:S07]  /*49e0*/  @!P2 BRA `(.L_x_88) ;  /* 0x0000003800f8a947 */ /* 0x008fee0003800000 */
.L_x_175:
[----:B------:R-:W3:Y:S01]  /*49f0*/  LDC.64 R14, c[0x0][0xb10] ;  /* 0x0002c400ff0e7b82 */ /* 0x000ee20000000a00 */
[----:B------:R-:W-:Y:S01]  /*4a00*/  @!P4 R2UR UR8, R20 ;  /* 0x000000001408c2ca */ /* 0x000fe200000e0000 */
[----:B------:R-:W-:Y:S01]  /*4a10*/  VOTEU.ALL UP1, P4 ;  /* 0x0000000000ff7886 */ /* 0x000fe20002020000 */
[----:B------:R-:W-:Y:S01]  /*4a20*/  @!P4 R2UR UR9, R21 ;  /* 0x000000001509c2ca */ /* 0x000fe200000e0000 */
[----:B------:R-:W-:Y:S01]  /*4a30*/  UMOV UR10, 0x0 ;  /* 0x00000000000a7882 */ /* 0x000fe20000000000 */
[----:B------:R-:W-:Y:S03]  /*4a40*/  UMOV UR11, 0x10000000 ;  /* 0x10000000000b7882 */ /* 0x000fe60000000000 */
[----:B------:R-:W5:Y:S01]  /*4a50*/  LDC.64 R10, c[0x0][0xb18] ;  /* 0x0002c600ff0a7b82 */ /* 0x000f620000000a00 */
[----:B------:R-:W-:Y:S01]  /*4a60*/  @!UP1 UIADD3 UR16, UPT, UPT, UR7, 0x200, URZ ;  /* 0x0000020007109890 */ /* 0x000fe2000fffe0ff */
[----:B------:R-:W-:Y:S01]  /*4a70*/  @P3 SHF.R.U32.HI R28, RZ, 0x10, R25 ;  /* 0x00000010ff1c3819 */ /* 0x000fe20000011619 */
[----:B------:R-:W-:Y:S01]  /*4a80*/  VOTEU.ALL UP1, P4 ;  /* 0x0000000000ff7886 */ /* 0x000fe20002020000 */
[----:B------:R-:W-:Y:S01]  /*4a90*/  UMOV UR20, UR36 ;  /* 0x0000002400147c82 */ /* 0x000fe20008000000 */
[----:B------:R-:W-:Y:S03]  /*4aa0*/  VIADD R30, R30, 0x1 ;  /* 0x000000011e1e7836 */ /* 0x000fe60000000000 */
[----:B--2---:R-:W2:Y:S01]  /*4ab0*/  @!P1 LDC R0, c[0x0][0xb20] ;  /* 0x0002c800ff009b82 */ /* 0x004ea20000000800 */
[----:B------:R-:W-:Y:S01]  /*4ac0*/  IMAD.U32 R21, RZ, RZ, UR8 ;  /* 0x00000008ff157e24 */ /* 0x000fe2000f8e00ff */
[----:B------:R-:W-:Y:S06]  /*4ad0*/  UPRMT UR8, UR37, 0x654, UR17 ;  /* 0x0000065425087896 */ /* 0x000fec0008000011 */
[----:B-1----:R-:W1:Y:S01]  /*4ae0*/  @!P1 LDC R3, c[0x0][0xb0c] ;  /* 0x0002c300ff039b82 */ /* 0x002e620000000800 */
[----:B------:R-:W-:Y:S01]  /*4af0*/  IMAD.U32 R20, RZ, RZ, UR9 ;  /* 0x00000009ff147e24 */ /* 0x000fe2000f8e00ff */
[----:B------:R-:W-:Y:S04]  /*4b00*/  @!P4 R2UR UR15, R21 ;  /* 0x00000000150fc2ca */ /* 0x000fe800000e0000 */
[----:B------:R-:W-:Y:S01]  /*4b10*/  @!P4 R2UR UR14, R20 ;  /* 0x00000000140ec2ca */ /* 0x000fe200000e0000 */
[----:B------:R-:W-:Y:S11]  /*4b20*/  @!P4 IMAD.MOV.U32 R20, RZ, RZ, 0x1000 ;  /* 0x00001000ff14c424 */ /* 0x000ff600078e00ff */
[----:B------:R-:W-:Y:S01]  /*4b30*/  @!UPT UIADD3 URZ, UPT, UPT, URZ, URZ, URZ ;  /* 0x000000fffffff290 */ /* 0x000fe2000fffe0ff */
[----:B------:R1:W-:Y:S01]  /*4b40*/  @!UP1 UTMALDG.3D [UR16], [UR14], desc[UR10] ;  /* 0x00000a100e0095b4 */ /* 0x0003e20008011000 */
[----:B------:R1:W-:Y:S02]  /*4b50*/  @!P4 SYNCS.ARRIVE.TRANS64.RED.A0TR RZ, [UR7+0x110], R20 ;  /* 0x00011014ffffc9a7 */ /* 0x0003e40008300407 */
[----:B-1----:R-:W-:Y:S01]  /*4b60*/  @!P1 ISETP.NE.AND P2, PT, R3, 0x1, PT ;  /* 0x000000010300980c */ /* 0x002fe20003f45270 */
[C---:B---3--:R-:W-:Y:S01]  /*4b70*/  @!P1 IMAD.HI.U32 R14, R13.reuse, R14, RZ ;  /* 0x0000000e0d0e9227 */ /* 0x048fe200078e00ff */
[----:B-----5:R-:W-:Y:S03]  /*4b80*/  @!P1 ISETP.NE.AND P0, PT, R10, 0x1, PT ;  /* 0x000000010a00980c */ /* 0x020fe60003f05270 */
[C---:B------:R-:W-:Y:S01]  /*4b90*/  @!P1 IMAD.HI.U32 R11, R8.reuse, R11, RZ ;  /* 0x0000000b080b9227 */ /* 0x040fe200078e00ff */
[----:B------:R-:W-:Y:S04]  /*4ba0*/  @!P1 SHF.R.U32.HI R14, RZ, R15, R14 ;  /* 0x0000000fff0e9219 */ /* 0x000fe8000001160e */
[----:B--2---:R-:W-:Y:S01]  /*4bb0*/  @!P1 SHF.R.U32.HI R9, RZ, R0, R11 ;  /* 0x00000000ff099219 */ /* 0x004fe2000001160b */
[----:B------:R-:W-:Y:S01]  /*4bc0*/  SYNCS.ARRIVE.TRANS64.RED.A1T0 RZ, [UR8], RZ ;  /* 0x000000ffffff79a7 */ /* 0x000fe20008100408 */
[----:B------:R-:W-:Y:S02]  /*4bd0*/  @!P1 SEL R14, R13, R14, !P2 ;  /* 0x0000000e0d0e9207 */ /* 0x000fe40005000000 */
[----:B------:R-:W-:Y:S01]  /*4be0*/  @!P1 SEL R9, R8, R9, !P0 ;  /* 0x0000000908099207 */ /* 0x000fe20004000000 */
[----:B------:R-:W1:Y:S04]  /*4bf0*/  SYNCS.PHASECHK.TRANS64.TRYWAIT P5, [UR7+0x128], R12 ;  /* 0x0001280cff0075a7 */ /* 0x000e6800080a1107 */
[----:B------:R-:W-:Y:S02]  /*4c00*/  @!P1 IMAD.IADD R0, R9, 0x1, -R14 ;  /* 0x0000000109009824 */ /* 0x000fe400078e0a0e */
[----:B------:R-:W-:Y:S02]  /*4c10*/  @!P1 IMAD.IADD R9, R14, 0x1, -R9 ;  /* 0x000000010e099824 */ /* 0x000fe400078e0a09 */
[----:B------:R-:W-:Y:S02]  /*4c20*/  @!P1 IMAD R13, R0, R3, R13 ;  /* 0x00000003000d9224 */ /* 0x000fe400078e020d */
[----:B------:R-:W-:Y:S01]  /*4c30*/  @!P1 IMAD R8, R9, R10, R8 ;  /* 0x0000000a09089224 */ /* 0x000fe200078e0208 */
[----:B-1----:R-:W-:Y:S06]  /*4c40*/  @!P5 BRA `(.L_x_89) ;  /* 0x000000380078d947 */ /* 0x002fec0003800000 */
.L_x_177:
[----:B-1----:R-:W-:Y:S01]  /*4c50*/  @!P4 IADD3 R3, P0, PT, R32, 0x580, RZ ;  /* 0x000005802003c810 */ /* 0x002fe20007f1e0ff */
[----:B------:R-:W-:Y:S01]  /*4c60*/  VOTEU.ALL UP1, P4 ;  /* 0x0000000000ff7886 */ /* 0x000fe20002020000 */
[----:B------:R-:W-:Y:S01]  /*4c70*/  UMOV UR20, 0x0 ;  /* 0x0000000000147882 */ /* 0x000fe20000000000 */
[----:B------:R-:W-:Y:S01]  /*4c80*/  UMOV UR21, 0x10000000 ;  /* 0x1000000000157882 */ /* 0x000fe20000000000 */
[----:B------:R-:W-:Y:S01]  /*4c90*/  @!P4 R2UR UR9, R3 ;  /* 0x000000000309c2ca */ /* 0x000fe200000e0000 */
[----:B------:R-:W-:Y:S01]  /*4ca0*/  @!P4 IMAD.X R0, RZ, RZ, R33, P0 ;  /* 0x000000ffff00c224 */ /* 0x000fe200000e0621 */
[----:B------:R-:W-:Y:S01]  /*4cb0*/  @!UP1 UIADD3 UR10, UPT, UPT, UR18, 0x40, URZ ;  /* 0x00000040120a9890 */ /* 0x000fe2000fffe0ff */
[----:B------:R-:W-:Y:S01]  /*4cc0*/  ISETP.NE.AND P0, PT, R30, 0x2, PT ;  /* 0x000000021e00780c */ /* 0x000fe20003f05270 */
[----:B------:R-:W-:Y:S01]  /*4cd0*/  UMOV UR11, UR19 ;  /* 0x00000013000b7c82 */ /* 0x000fe20008000000 */
[----:B------:R-:W-:Y:S01]  /*4ce0*/  UMOV UR12, UR36 ;  /* 0x00000024000c7c82 */ /* 0x000fe20008000000 */
[----:B------:R-:W-:Y:S01]  /*4cf0*/  @!P4 R2UR UR8, R0 ;  /* 0x000000000008c2ca */ /* 0x000fe200000e0000 */
[----:B------:R-:W-:Y:S01]  /*4d00*/  IMAD.IADD R20, R8, 0x1, R94 ;  /* 0x0000000108147824 */ /* 0x000fe200078e025e */
[----:B------:R-:W-:Y:S01]  /*4d10*/  @P3 R2UR UR36, R28 ;  /* 0x000000001c2432ca */ /* 0x000fe200000e0000 */
[----:B------:R-:W-:Y:S01]  /*4d20*/  IMAD.IADD R21, R13, 0x1, R96 ;  /* 0x000000010d157824 */ /* 0x000fe200078e0260 */
[----:B------:R-:W-:Y:S02]  /*4d30*/  SEL R0, RZ, 0x1, P0 ;  /* 0x00000001ff007807 */ /* 0x000fe40000000000 */
[----:B------:R-:W-:Y:S01]  /*4d40*/  LOP3.LUT R31, R31, 0x1, RZ, 0x3c, !PT ;  /* 0x000000011f1f7812 */ /* 0x000fe200078e3cff */
[----:B------:R-:W-:Y:S01]  /*4d50*/  IMAD.U32 R10, RZ, RZ, UR9 ;  /* 0x00000009ff0a7e24 */ /* 0x000fe2000f8e00ff */
[----:B------:R-:W-:Y:S01]  /*4d60*/  @!UP1 UIADD3 UR9, UPT, UPT, UR7, 0x118, URZ ;  /* 0x0000011807099890 */ /* 0x000fe2000fffe0ff */
[----:B------:R-:W-:Y:S02]  /*4d70*/  LOP3.LUT R29, R29, R0, RZ, 0x3c, !PT ;  /* 0x000000001d1d7212 */ /* 0x000fe400078e3cff */
[----:B------:R-:W-:Y:S02]  /*4d80*/  SEL R30, R30, RZ, P0 ;  /* 0x000000ff1e1e7207 */ /* 0x000fe40000000000 */
[----:B------:R-:W-:Y:S01]  /*4d90*/  IMAD.U32 R11, RZ, RZ, UR8 ;  /* 0x00000008ff0b7e24 */ /* 0x000fe2000f8e00ff */
[----:B------:R-:W-:Y:S01]  /*4da0*/  @!P4 R2UR UR14, R10 ;  /* 0x000000000a0ec2ca */ /* 0x000fe200000e0000 */
[----:B------:R-:W-:Y:S01]  /*4db0*/  @!UP1 UIADD3 UR8, UPT, UPT, UR7, 0x1200, URZ ;  /* 0x0000120007089890 */ /* 0x000fe2000fffe0ff */
[----:B------:R-:W-:Y:S02]  /*4dc0*/  VOTEU.ALL UP1, P4 ;  /* 0x0000000000ff7886 */ /* 0x000fe40002020000 */
[----:B------:R-:W-:Y:S11]  /*4dd0*/  @!P4 R2UR UR15, R11 ;  /* 0x000000000b0fc2ca */ /* 0x000ff600000e0000 */
[----:B------:R-:W-:Y:S02]  /*4de0*/  @!UPT UIADD3 URZ, UPT, UPT, URZ, URZ, URZ ;  /* 0x000000fffffff290 */ /* 0x000fe4000fffe0ff */
[----:B------:R2:W-:Y:S01]  /*4df0*/  @!UP1 UTMALDG.3D [UR8], [UR14], desc[UR20] ;  /* 0x000014080e0095b4 */ /* 0x0005e20008011000 */
[----:B------:R2:W-:Y:S01]  /*4e00*/  @!P4 SYNCS.ARRIVE.TRANS64.RED.A0TR RZ, [UR7+0x118], R23 ;  /* 0x00011817ffffc9a7 */ /* 0x0005e20008300407 */
[----:B------:R-:W-:Y:S01]  /*4e10*/  UPLOP3.LUT UP1, UPT, UPT, UPT, UPT, 0x80, 0x8 ;  /* 0x000000000008789c */ /* 0x000fe20003f2f070 */
[----:B------:R-:W-:Y:S01]  /*4e20*/  SYNCS.ARRIVE.TRANS64.RED.A1T0 RZ, [UR13], RZ ;  /* 0x000000ffffff79a7 */ /* 0x000fe2000810040d */
[----:B------:R-:W-:Y:S09]  /*4e30*/  @P3 BRA `(.L_x_90) ;  /* 0xfffffff400503947 */ /* 0x000ff2000383ffff */
[----:B------:R-:W-:-:S04]  /*4e40*/  SHF.L.U32 R3, R31, 0x1f, RZ ;  /* 0x0000001f1f037819 */ /* 0x000fc800000006ff */
[----:B------:R-:W1:Y:S02]  /*4e50*/  SYNCS.PHASECHK.TRANS64.TRYWAIT P0, [UR7+0x120], R3 ;  /* 0x00012003ff0075a7 */ /* 0x000e640008001107 */
[----:B-1----:R-:W-:Y:S05]  /*4e60*/  @!P0 BRA `(.L_x_91) ;  /* 0x0000003800088947 */ /* 0x002fea0003800000 */
.L_x_179:
[----:B-1----:R-:W-:-:S07]  /*4e70*/  MOV R0, UR7 ;  /* 0x0000000700007c02 */ /* 0x002fce0008000f00 */
.L_x_92:
[----:B-1----:R-:W-:-:S04]  /*4e80*/  SHF.L.U32 R3, R31, 0x1f, RZ ;  /* 0x0000001f1f037819 */ /* 0x002fc800000006ff */
[----:B------:R1:W3:Y:S03]  /*4e90*/  SYNCS.PHASECHK.TRANS64.TRYWAIT P0, [R0+URZ+0x128], R3 ;  /* 0x00012803000075a7 */ /* 0x0002e600080011ff */
[----:B---3--:R-:W-:Y:S05]  /*4ea0*/  @!P0 NANOSLEEP.SYNCS 0x989680 ;  /* 0x009896800000895d */ /* 0x008fea0003900000 */
[----:B------:R-:W3:Y:S02]  /*4eb0*/  @!P0 SYNCS.PHASECHK.TRANS64 P0, [R0+URZ+0x128], R3 ;  /* 0x00012803000085a7 */ /* 0x000ee400080010ff */
[----:B--23--:R-:W-:Y:S05]  /*4ec0*/  @P0 EXIT ;  /* 0x000000000000094d */ /* 0x00cfea0003800000 */
[----:B------:R-:W-:Y:S05]  /*4ed0*/  BRA `(.L_x_92) ;  /* 0xfffffffc00e87947 */ /* 0x000fea000383ffff */
.L_x_81:
[----:B------:R-:W-:-:S06]  /*4ee0*/  UISETP.GE.AND UP1, UPT, UR8, 0x4, UPT ;  /* 0x000000040800788c */ /* 0x000fcc000bf26270 */
[----:B------:R-:W-:-:S13]  /*4ef0*/  PLOP3.LUT P0, PT, PT, PT, UP1, 0x80, 0x8 ;  /* 0x000000000008781c */ /* 0x000fda0003f0f018 */
[----:B------:R-:W-:Y:S05]  /*4f00*/  @!P0 EXIT ;  /* 0x000000000000894d */ /* 0x000fea0003800000 */
[----:B------:R-:W-:Y:S01]  /*4f10*/  BAR.SYNC.DEFER_BLOCKING 0x6, 0xa0 ;  /* 0x0182800000007b1d */ /* 0x000fe20000010000 */
[C---:B------:R-:W-:Y:S01]  /*4f20*/  IMAD.SHL.U32 R7, R108.reuse, 0x40, RZ ;  /* 0x000000406c077824 */ /* 0x040fe200078e00ff */
[C---:B------:R-:W-:Y:S01]  /*4f30*/  LOP3.LUT R110, R108.reuse, 0x60, RZ, 0xc0, !PT ;  /* 0x000000606c6e7812 */ /* 0x040fe200078ec0ff */
[C---:B------:R-:W-:Y:S01]  /*4f40*/  IMAD.SHL.U32 R100, R108.reuse, 0x20, RZ ;  /* 0x000000206c647824 */ /* 0x040fe200078e00ff */
[----:B------:R-:W-:Y:S01]  /*4f50*/  CS2R R106, SRZ ;  /* 0x00000000006a7805 */ /* 0x000fe2000001ff00 */
[C---:B------:R-:W-:Y:S01]  /*4f60*/  IMAD.SHL.U32 R0, R108.reuse, 0x2, RZ ;  /* 0x000000026c007824 */ /* 0x040fe200078e00ff */
[----:B------:R-:W-:Y:S02]  /*4f70*/  UMOV UR49, 0x400 ;  /* 0x0000040000317882 */ /* 0x000fe40000000000 */
[----:B------:R-:W1:Y:S01]  /*4f80*/  LDC R99, c[0x0][0x370] ;  /* 0x0000dc00ff637b82 */ /* 0x000e620000000800 */
[----:B------:R-:W-:Y:S01]  /*4f90*/  ULEA UR49, UR37, UR49, 0x18 ;  /* 0x0000003125317291 */ /* 0x000fe2000f8ec0ff */
[----:B------:R-:W-:Y:S01]  /*4fa0*/  LOP3.LUT R5, R7, 0x180, RZ, 0xc0, !PT ;  /* 0x0000018007057812 */ /* 0x000fe200078ec0ff */
[----:B------:R-:W-:Y:S01]  /*4fb0*/  IMAD.U32 R46, R108, 0x10000, RZ ;  /* 0x000100006c2e7824 */ /* 0x000fe200078e00ff */
[----:B------:R-:W-:Y:S01]  /*4fc0*/  LOP3.LUT R100, R100, 0xc00, RZ, 0xc0, !PT ;  /* 0x00000c0064647812 */ /* 0x000fe200078ec0ff */
[----:B------:R-:W-:Y:S01]  /*4fd0*/  UIADD3 UR4, UPT, UPT, UR49, 0x2200, URZ ;  /* 0x0000220031047890 */ /* 0x000fe2000fffe0ff */
[----:B------:R-:W-:Y:S01]  /*4fe0*/  LOP3.LUT R0, R5, 0x20, R0, 0xf8, !PT ;  /* 0x0000002005007812 */ /* 0x000fe200078ef800 */
[----:B------:R-:W-:Y:S01]  /*4ff0*/  IMAD.SHL.U32 R5, R108, 0x8, RZ ;  /* 0x000000086c057824 */ /* 0x000fe200078e00ff */
[----:B------:R-:W2:Y:S01]  /*5000*/  LDC R42, c[0x0][0xb0c] ;  /* 0x0002c300ff2a7b82 */ /* 0x000ea20000000800 */
[----:B------:R-:W-:Y:S01]  /*5010*/  LOP3.LUT R100, R100, 0x40, R7, 0xf8, !PT ;  /* 0x0000004064647812 */ /* 0x000fe200078ef807 */
[----:B------:R-:W-:Y:S01]  /*5020*/  IMAD.MOV.U32 R44, RZ, RZ, RZ ;  /* 0x000000ffff2c7224 */ /* 0x000fe200078e00ff */
[----:B------:R-:W-:Y:S01]  /*5030*/  LOP3.LUT R46, R46, 0x600000, RZ, 0xc0, !PT ;  /* 0x006000002e2e7812 */ /* 0x000fe200078ec0ff */
[----:B------:R-:W-:Y:S01]  /*5040*/  IMAD.MOV.U32 R112, RZ, RZ, RZ ;  /* 0x000000ffff707224 */ /* 0x000fe200078e00ff */
[----:B------:R-:W-:-:S02]  /*5050*/  LOP3.LUT R108, R108, 0x2, RZ, 0xc0, !PT ;  /* 0x000000026c6c7812 */ /* 0x000fc400078ec0ff */
[----:B------:R-:W-:Y:S02]  /*5060*/  CS2R R104, SRZ ;  /* 0x0000000000687805 */ /* 0x000fe4000001ff00 */
[----:B------:R-:W-:Y:S01]  /*5070*/  LOP3.LUT R5, R0, 0x30, R5, 0x78, !PT ;  /* 0x0000003000057812 */ /* 0x000fe200078e7805 */
[----:B------:R-:W4:Y:S01]  /*5080*/  LDC R97, c[0x0][0xb20] ;  /* 0x0002c800ff617b82 */ /* 0x000f220000000800 */
[----:B------:R-:W3:Y:S01]  /*5090*/  LDS R3, [UR49+0x1f0] ;  /* 0x0001f031ff037984 */ /* 0x000ee20008000800 */
[----:B------:R-:W-:Y:S01]  /*50a0*/  LOP3.LUT R100, R100, 0x200, R7, 0xf8, !PT ;  /* 0x0000020064647812 */ /* 0x000fe200078ef807 */
[----:B------:R-:W-:Y:S01]  /*50b0*/  IMAD.MOV R102, RZ, RZ, -R108 ;  /* 0x000000ffff667224 */ /* 0x000fe200078e0a6c */
[----:B------:R-:W1:Y:S01]  /*50c0*/  LDCU.64 UR52, c[0x0][0x348] ;  /* 0x00006900ff3477ac */ /* 0x000e620008000a00 */
[----:B------:R-:W-:Y:S01]  /*50d0*/  IMAD.U32 R109, RZ, RZ, UR4 ;  /* 0x00000004ff6d7e24 */ /* 0x000fe2000f8e00ff */
[----:B------:R-:W-:Y:S02]  /*50e0*/  LOP3.LUT R100, R100, R5, RZ, 0xfc, !PT ;  /* 0x0000000564647212 */ /* 0x000fe400078efcff */
[----:B------:R-:W1:Y:S01]  /*50f0*/  LDC R41, c[0x0][0xb30] ;  /* 0x0002cc00ff297b82 */ /* 0x000e620000000800 */
[----:B------:R-:W1:Y:S01]  /*5100*/  LDCU.64 UR38, c[0x0][0x888] ;  /* 0x00011100ff2677ac */ /* 0x000e620008000a00 */
[----:B------:R-:W1:Y:S06]  /*5110*/  LDCU.64 UR44, c[0x0][0x890] ;  /* 0x00011200ff2c77ac */ /* 0x000e6c0008000a00 */
[----:B------:R-:W1:Y:S01]  /*5120*/  LDC.64 R92, c[0x0][0xb10] ;  /* 0x0002c400ff5c7b82 */ /* 0x000e620000000a00 */
[----:B------:R-:W-:-:S07]  /*5130*/  UIADD3 UR48, UPT, UPT, UR49, 0x200, URZ ;  /* 0x0000020031307890 */ /* 0x000fce000fffe0ff */
[----:B------:R-:W1:Y:S08]  /*5140*/  LDC.64 R38, c[0x0][0xb18] ;  /* 0x0002c600ff267b82 */ /* 0x000e700000000a00 */
[----:B------:R-:W1:Y:S08]  /*5150*/  LDC.64 R36, c[0x0][0xb28] ;  /* 0x0002ca00ff247b82 */ /* 0x000e700000000a00 */
[----:B------:R-:W1:Y:S01]  /*5160*/  LDC.64 R90, c[0x0][0x8b0] ;  /* 0x00022c00ff5a7b82 */ /* 0x000e620000000a00 */
[----:B---3--:R-:W-:-:S07]  /*5170*/  IMAD.IADD R46, R3, 0x1, R46 ;  /* 0x00000001032e7824 */ /* 0x008fce00078e022e */
[----:B------:R-:W3:Y:S08]  /*5180*/  LDC.64 R88, c[0x0][0x8a8] ;  /* 0x00022a00ff587b82 */ /* 0x000ef00000000a00 */
[----:B--2-4-:R-:W1:Y:S02]  /*5190*/  LDC R98, c[0x0][0x374] ;  /* 0x0000dd00ff627b82 */ /* 0x014e640000000800 */
.L_x_118:
[----:B------:R-:W-:Y:S02]  /*51a0*/  LEA R0, R112, UR49, 0x3 ;  /* 0x0000003170007c11 */ /* 0x000fe4000f8e18ff */
[----:B------:R-:W-:Y:S02]  /*51b0*/  SHF.L.U32 R3, R106, 0x1f, RZ ;  /* 0x0000001f6a037819 */ /* 0x000fe400000006ff */
[----:B------:R-:W-:Y:S02]  /*51c0*/  LEA R16, R112, UR49, 0x4 ;  /* 0x0000003170107c11 */ /* 0x000fe4000f8e20ff */
[----:B------:R-:W2:Y:S02]  /*51d0*/  SYNCS.PHASECHK.TRANS64.TRYWAIT P0, [R0+URZ+0x140], R3 ;  /* 0x00014003000075a7 */ /* 0x000ea400080011ff */
[----:B-12---:R-:W-:Y:S05]  /*51e0*/  @!P0 BRA `(.L_x_93) ;  /* 0x0000003400408947 */ /* 0x006fea0003800000 */
.L_x_180:
[----:B------:R-:W4:Y:S01]  /*51f0*/  LDC.64 R12, c[0x0][0xb10] ;  /* 0x0002c400ff0c7b82 */ /* 0x000f220000000a00 */
[----:B------:R-:W3:Y:S01]  /*5200*/  LDS.128 R16, [R16+0x1d0] ;  /* 0x0001d00010107984 */ /* 0x000ee20000000c00 */
[----:B-1----:R-:W-:Y:S01]  /*5210*/  ISETP.NE.AND P1, PT, R41, 0x1, PT ;  /* 0x000000012900780c */ /* 0x002fe20003f25270 */
[----:B--2---:R-:W-:Y:S01]  /*5220*/  VIADD R0, R0, 0x150 ;  /* 0x0000015000007836 */ /* 0x004fe20000000000 */
[----:B------:R-:W-:Y:S04]  /*5230*/  ISETP.GE.AND P0, PT, R40, 0x1, PT ;  /* 0x000000012800780c */ /* 0x000fe80003f06270 */
[----:B------:R-:W1:Y:S01]  /*5240*/  LDC.64 R10, c[0x0][0xb18] ;  /* 0x0002c600ff0a7b82 */ /* 0x000e620000000a00 */
[----:B------:R-:W-:Y:S01]  /*5250*/  PRMT R0, RZ, 0x654, R0 ;  /* 0x00000654ff007816 */ /* 0x000fe20000000000 */
[----:B------:R-:W-:Y:S01]  /*5260*/  @!PT LDS RZ, [RZ] ;  /* 0x00000000fffff984 */ /* 0x000fe20000000800 */
[----:B------:R-:W-:Y:S01]  /*5270*/  @!PT LDS RZ, [RZ] ;  /* 0x00000000fffff984 */ /* 0x000fe20000000800 */
[----:B------:R-:W-:Y:S01]  /*5280*/  @!PT LDS RZ, [RZ] ;  /* 0x00000000fffff984 */ /* 0x000fe20000000800 */
[----:B------:R-:W-:Y:S01]  /*5290*/  @!PT LDS RZ, [RZ] ;  /* 0x00000000fffff984 */ /* 0x000fe20000000800 */
[----:B------:R2:W-:Y:S06]  /*52a0*/  MEMBAR.ALL.CTA ;  /* 0x0000000000007992 */ /* 0x0005ec0000008000 */
[----:B--2---:R-:W2:Y:S01]  /*52b0*/  FENCE.VIEW.ASYNC.S ;  /* 0x00000000000073c6 */ /* 0x004ea20000000000 */
[----:B------:R-:W1:Y:S08]  /*52c0*/  @!P1 LDC R14, c[0x0][0xb20] ;  /* 0x0002c800ff0e9b82 */ /* 0x000e700000000800 */
[----:B------:R-:W1:Y:S01]  /*52d0*/  @!P1 LDC R9, c[0x0][0xb0c] ;  /* 0x0002c300ff099b82 */ /* 0x000e620000000800 */
[----:B--2---:R2:W-:Y:S01]  /*52e0*/  SYNCS.ARRIVE.TRANS64.RED.A1T0 RZ, [R0+URZ], RZ ;  /* 0x000000ff00ff79a7 */ /* 0x0045e200081004ff */
[----:B---3--:R-:W-:Y:S04]  /*52f0*/  LOP3.LUT P4, RZ, R18, 0x1, RZ, 0xc0, !PT ;  /* 0x0000000112ff7812 */ /* 0x008fe8000788c0ff */
[----:B------:R-:W-:Y:S09]  /*5300*/  P2R R111, PR, RZ, 0x10 ;  /* 0x00000010ff6f7803 */ /* 0x000ff20000000000 */
[----:B------:R-:W-:Y:S02]  /*5310*/  @P4 MOV R45, R16 ;  /* 0x00000010002d4202 */ /* 0x000fe40000000f00 */
[----:B------:R-:W-:Y:S01]  /*5320*/  @P4 LOP3.LUT R43, R17, 0xffff, RZ, 0xc0, !PT ;  /* 0x0000ffff112b4812 */ /* 0x000fe200078ec0ff */
[----:B--2-4-:R-:W-:Y:S06]  /*5330*/  @!P0 BRA `(.L_x_94) ;  /* 0x0000000000a48947 */ /* 0x014fec0003800000 */
[----:B------:R-:W-:Y:S01]  /*5340*/  IMAD.HI.U32 R24, R98, R39, RZ ;  /* 0x0000002762187227 */ /* 0x000fe200078e00ff */
[----:B------:R-:W-:Y:S02]  /*5350*/  ISETP.NE.AND P0, PT, R38, 0x1, PT ;  /* 0x000000012600780c */ /* 0x000fe40003f05270 */
[----:B------:R-:W-:Y:S01]  /*5360*/  ISETP.NE.AND P2, PT, R40, 0x1, PT ;  /* 0x000000012800780c */ /* 0x000fe20003f45270 */
[-C--:B------:R-:W-:Y:S01]  /*5370*/  IMAD.HI.U32 R22, R99, R92.reuse, RZ ;  /* 0x0000005c63167227 */ /* 0x080fe200078e00ff */
[----:B------:R-:W-:Y:S02]  /*5380*/  SHF.R.U32.HI R23, RZ, R97, R24 ;  /* 0x00000061ff177219 */ /* 0x000fe40000011618 */
[----:B------:R-:W-:Y:S01]  /*5390*/  ISETP.NE.AND P3, PT, R42, 0x1, PT ;  /* 0x000000012a00780c */ /* 0x000fe20003f65270 */
[----:B------:R-:W-:Y:S01]  /*53a0*/  IMAD.HI.U32 R28, R43, R39, RZ ;  /* 0x000000272b1c7227 */ /* 0x000fe200078e00ff */
[----:B------:R-:W-:Y:S02]  /*53b0*/  SHF.R.U32.HI R22, RZ, R93, R22 ;  /* 0x0000005dff167219 */ /* 0x000fe40000011616 */
[----:B------:R-:W-:Y:S01]  /*53c0*/  SEL R3, R98, R23, !P0 ;  /* 0x0000001762037207 */ /* 0x000fe20004000000 */
[----:B------:R-:W-:Y:S01]  /*53d0*/  IMAD.HI.U32 R26, R45, R92, RZ ;  /* 0x0000005c2d1a7227 */ /* 0x000fe200078e00ff */
[----:B------:R-:W-:Y:S03]  /*53e0*/  SEL R7, R99, R22, !P3 ;  /* 0x0000001663077207 */ /* 0x000fe60005800000 */
[-C--:B------:R-:W-:Y:S01]  /*53f0*/  IMAD.HI.U32 R22, R3, R36.reuse, RZ ;  /* 0x0000002403167227 */ /* 0x080fe200078e00ff */
[----:B------:R-:W-:Y:S03]  /*5400*/  SHF.R.U32.HI R26, RZ, R93, R26 ;  /* 0x0000005dff1a7219 */ /* 0x000fe6000001161a */
[----:B------:R-:W-:Y:S01]  /*5410*/  IMAD.HI.U32 R24, R7, R36, RZ ;  /* 0x0000002407187227 */ /* 0x000fe200078e00ff */
[----:B------:R-:W-:Y:S02]  /*5420*/  @P2 SHF.R.U32.HI R3, RZ, R37, R22 ;  /* 0x00000025ff032219 */ /* 0x000fe40000011616 */
[----:B------:R-:W-:Y:S02]  /*5430*/  SHF.R.U32.HI R22, RZ, R97, R28 ;  /* 0x00000061ff167219 */ /* 0x000fe4000001161c */
[----:B------:R-:W-:Y:S01]  /*5440*/  @P2 SHF.R.U32.HI R7, RZ, R37, R24 ;  /* 0x00000025ff072219 */ /* 0x000fe20000011618 */
[C---:B------:R-:W-:Y:S01]  /*5450*/  IMAD R2, R40.reuse, R3, RZ ;  /* 0x0000000328027224 */ /* 0x040fe200078e02ff */
[----:B------:R-:W-:Y:S02]  /*5460*/  SEL R5, R43, R22, !P0 ;  /* 0x000000162b057207 */ /* 0x000fe40004000000 */
[----:B------:R-:W-:Y:S01]  /*5470*/  SEL R3, R45, R26, !P3 ;  /* 0x0000001a2d037207 */ /* 0x000fe20005800000 */
[----:B------:R-:W-:Y:S01]  /*5480*/  IMAD R4, R40, R7, RZ ;  /* 0x0000000728047224 */ /* 0x000fe200078e02ff */
[C---:B------:R-:W-:Y:S01]  /*5490*/  ISETP.GE.AND P0, PT, R5.reuse, R2, PT ;  /* 0x000000020500720c */ /* 0x040fe20003f06270 */
[----:B------:R-:W-:Y:S03]  /*54a0*/  IMAD.HI.U32 R6, R5, R36, RZ ;  /* 0x0000002405067227 */ /* 0x000fe600078e00ff */
[----:B------:R-:W-:Y:S01]  /*54b0*/  ISETP.GE.OR P0, PT, R3, R4, P0 ;  /* 0x000000040300720c */ /* 0x000fe20000706670 */
[----:B------:R-:W-:Y:S01]  /*54c0*/  IMAD.MOV R4, RZ, RZ, -R3 ;  /* 0x000000ffff047224 */ /* 0x000fe200078e0a03 */
[-C--:B------:R-:W-:Y:S03]  /*54d0*/  SHF.R.U32.HI R6, RZ, R37.reuse, R6 ;  /* 0x00000025ff067219 */ /* 0x080fe60000011606 */
[----:B------:R-:W-:Y:S01]  /*54e0*/  IMAD R45, R42, R4, R45 ;  /* 0x000000042a2d7224 */ /* 0x000fe200078e022d */
[----:B------:R-:W-:Y:S05]  /*54f0*/  SEL R15, R5, R6, !P2 ;  /* 0x00000006050f7207 */ /* 0x000fea0005000000 */
[----:B------:R-:W-:Y:S02]  /*5500*/  IMAD.MOV R6, RZ, RZ, -R15 ;  /* 0x000000ffff067224 */ /* 0x000fe400078e0a0f */
[C---:B------:R-:W-:Y:S04]  /*5510*/  @!P0 IMAD.HI.U32 R2, R3.reuse, R36, RZ ;  /* 0x0000002403028227 */ /* 0x040fe800078e00ff */
[----:B------:R-:W-:Y:S01]  /*5520*/  IMAD R6, R40, R6, R5 ;  /* 0x0000000628067224 */ /* 0x000fe200078e0205 */
[----:B------:R-:W-:Y:S04]  /*5530*/  @!P0 SHF.R.U32.HI R2, RZ, R37, R2 ;  /* 0x00000025ff028219 */ /* 0x000fe80000011602 */
[----:B------:R-:W-:Y:S02]  /*5540*/  @!P0 SEL R0, R3, R2, !P2 ;  /* 0x0000000203008207 */ /* 0x000fe40005000000 */
[----:B------:R-:W-:Y:S02]  /*5550*/  IADD3 R2, PT, PT, -R5, RZ, RZ ;  /* 0x000000ff05027210 */ /* 0x000fe40007ffe1ff */
[----:B------:R-:W-:Y:S01]  /*5560*/  @!P0 IADD3 R8, PT, PT, R15, -R0, RZ ;  /* 0x800000000f088210 */ /* 0x000fe20007ffe0ff */
[----:B------:R-:W-:Y:S02]  /*5570*/  @!P0 IMAD R0, R7, R6, R0 ;  /* 0x0000000607008224 */ /* 0x000fe400078e0200 */
[----:B------:R-:W-:Y:S02]  /*5580*/  IMAD R43, R38, R2, R43 ;  /* 0x00000002262b7224 */ /* 0x000fe400078e022b */
[----:B------:R-:W-:Y:S02]  /*5590*/  @!P0 IMAD R5, R8, R40, R3 ;  /* 0x0000002808058224 */ /* 0x000fe400078e0203 */
[----:B------:R-:W-:Y:S04]  /*55a0*/  @!P0 IMAD.MOV.U32 R3, RZ, RZ, R0 ;  /* 0x000000ffff038224 */ /* 0x000fe800078e0000 */
[----:B------:R-:W-:Y:S02]  /*55b0*/  IMAD R45, R3, R42, R45 ;  /* 0x0000002a032d7224 */ /* 0x000fe400078e022d */
[----:B------:R-:W-:Y:S07]  /*55c0*/  IMAD R43, R5, R38, R43 ;  /* 0x00000026052b7224 */ /* 0x000fee00078e022b */
.L_x_94:
[----:B-1----:R-:W-:Y:S01]  /*55d0*/  @!P1 ISETP.NE.AND P0, PT, R10, 0x1, PT ;  /* 0x000000010a00980c */ /* 0x002fe20003f05270 */
[----:B------:R-:W-:Y:S01]  /*55e0*/  @!P1 IMAD.HI.U32 R0, R45, R12, RZ ;  /* 0x0000000c2d009227 */ /* 0x000fe200078e00ff */
[----:B------:R-:W-:Y:S01]  /*55f0*/  @!P1 ISETP.NE.AND P2, PT, R9, 0x1, PT ;  /* 0x000000010900980c */ /* 0x000fe20003f45270 */
[----:B------:R-:W-:Y:S01]  /*5600*/  ULOP3.LUT UP0, URZ, UR48, 0x1b0, URZ, 0xc0, !UPT ;  /* 0x000001b030ff7892 */ /* 0x000fe2000f80c0ff */
[----:B------:R-:W-:Y:S01]  /*5610*/  R2UR UR42, R21 ;  /* 0x00000000152a72ca */ /* 0x000fe200000e0000 */
[----:B------:R-:W-:Y:S01]  /*5620*/  @!P1 IMAD.HI.U32 R3, R43, R11, RZ ;  /* 0x0000000b2b039227 */ /* 0x000fe200078e00ff */
[----:B------:R-:W-:Y:S02]  /*5630*/  @!P1 SHF.R.U32.HI R0, RZ, R13, R0 ;  /* 0x0000000dff009219 */ /* 0x000fe40000011600 */
[----:B------:R-:W-:Y:S01]  /*5640*/  R2UR UR41, R20 ;  /* 0x00000000142972ca */ /* 0x000fe200000e0000 */
[----:B------:R-:W-:Y:S01]  /*5650*/  VIADD R112, R112, 0x1 ;  /* 0x0000000170707836 */ /* 0x000fe20000000000 */
[----:B------:R-:W-:Y:S02]  /*5660*/  @!P1 SHF.R.U32.HI R2, RZ, R14, R3 ;  /* 0x0000000eff029219 */ /* 0x000fe40000011603 */
[----:B------:R-:W-:Y:S02]  /*5670*/  @!P1 SEL R3, R45, R0, !P2 ;  /* 0x000000002d039207 */ /* 0x000fe40005000000 */
[----:B------:R-:W-:Y:S02]  /*5680*/  @!P1 SEL R2, R43, R2, !P0 ;  /* 0x000000022b029207 */ /* 0x000fe40004000000 */
[----:B------:R-:W-:Y:S01]  /*5690*/  @P4 SHF.R.U32.HI R103, RZ, 0x10, R17 ;  /* 0x00000010ff674819 */ /* 0x000fe20000011611 */
[----:B------:R-:W-:Y:S02]  /*56a0*/  USHF.L.U32 UR42, UR42, 0x6, URZ ;  /* 0x000000062a2a7899 */ /* 0x000fe400080006ff */
[----:B------:R-:W-:Y:S02]  /*56b0*/  @!P1 IMAD.IADD R0, R2, 0x1, -R3 ;  /* 0x0000000102009824 */ /* 0x000fe400078e0a03 */
[----:B------:R-:W-:Y:S01]  /*56c0*/  @!P1 IMAD.IADD R2, R3, 0x1, -R2 ;  /* 0x0000000103029824 */ /* 0x000fe200078e0a02 */
[----:B------:R-:W-:Y:S01]  /*56d0*/  USHF.L.U32 UR41, UR41, 0x7, URZ ;  /* 0x0000000729297899 */ /* 0x000fe200080006ff */
[----:B------:R-:W-:Y:S02]  /*56e0*/  @!P1 IMAD R45, R0, R9, R45 ;  /* 0x00000009002d9224 */ /* 0x000fe400078e022d */
[----:B------:R-:W-:Y:S01]  /*56f0*/  @!P1 IMAD R43, R2, R10, R43 ;  /* 0x0000000a022b9224 */ /* 0x000fe200078e022b */
[----:B------:R-:W-:Y:S08]  /*5700*/  BRA.U !UP0, `(.L_x_95) ;  /* 0x0000000108407547 */ /* 0x000ff0000b800000 */
[----:B------:R-:W1:Y:S01]  /*5710*/  LDCU.64 UR8, c[0x4][0x80] ;  /* 0x01001000ff0877ac */ /* 0x000e620008000a00 */
[----:B------:R-:W-:Y:S01]  /*5720*/  MOV R3, 0x0 ;  /* 0x0000000000037802 */ /* 0x000fe20000000f00 */
[----:B------:R-:W-:Y:S02]  /*5730*/  HFMA2 R12, -RZ, RZ, 0, 5.9604644775390625e-08 ;  /* 0x00000001ff0c7431 */ /* 0x000fe400000001ff */
[----:B------:R-:W-:Y:S02]  /*5740*/  IMAD.MOV.U32 R8, RZ, RZ, 0x70 ;  /* 0x00000070ff087424 */ /* 0x000fe400078e00ff */
[----:B------:R-:W-:Y:S01]  /*5750*/  IMAD.MOV.U32 R13, RZ, RZ, RZ ;  /* 0x000000ffff0d7224 */ /* 0x000fe200078e00ff */
[----:B------:R-:W2:Y:S01]  /*5760*/  LDCU.64 UR6, c[0x4][0x88] ;  /* 0x01001100ff0677ac */ /* 0x000ea20008000a00 */
[----:B------:R-:W3:Y:S01]  /*5770*/  LDC.64 R2, c[0x4][R3] ;  /* 0x0100000003027b82 */ /* 0x000ee20000000a00 */
[----:B------:R-:W4:Y:S01]  /*5780*/  LDCU.64 UR4, c[0x4][0x8] ;  /* 0x01000100ff0477ac */ /* 0x000f220008000a00 */
[----:B-1----:R-:W-:Y:S01]  /*5790*/  MOV R5, UR9 ;  /* 0x0000000900057c02 */ /* 0x002fe20008000f00 */
[----:B------:R-:W-:Y:S01]  /*57a0*/  IMAD.U32 R4, RZ, RZ, UR8 ;  /* 0x00000008ff047e24 */ /* 0x000fe2000f8e00ff */
[----:B--2---:R-:W-:Y:S01]  /*57b0*/  MOV R7, UR7 ;  /* 0x0000000700077c02 */ /* 0x004fe20008000f00 */
[----:B------:R-:W-:Y:S01]  /*57c0*/  IMAD.U32 R6, RZ, RZ, UR6 ;  /* 0x00000006ff067e24 */ /* 0x000fe2000f8e00ff */
[----:B----4-:R-:W-:Y:S01]  /*57d0*/  MOV R11, UR5 ;  /* 0x00000005000b7c02 */ /* 0x010fe20008000f00 */
[----:B------:R-:W-:Y:S02]  /*57e0*/  IMAD.U32 R10, RZ, RZ, UR4 ;  /* 0x00000004ff0a7e24 */ /* 0x000fe4000f8e00ff */
[----:B------:R-:W-:Y:S07]  /*57f0*/  LEPC R20, `(.L_x_95) ;  /* 0x000000001014794e */ /* 0x000fee0000000000 */
[----:B---3-5:R-:W-:Y:S05]  /*5800*/  CALL.ABS.NOINC R2 ;  /* 0x0000000002007343 */ /* 0x028fea0003c00000 */
.L_x_95:
[----:B------:R-:W-:Y:S01]  /*5810*/  LOP3.LUT P0, RZ, R109, 0x1b0, RZ, 0xc0, !PT ;  /* 0x000001b06dff7812 */ /* 0x000fe2000780c0ff */
[----:B------:R-:W-:Y:S11]  /*5820*/  BSSY.RECONVERGENT B6, `(.L_x_96) ;  /* 0x0000013000067945 */ /* 0x000ff60003800200 */
[----:B------:R-:W-:Y:S01]  /*5830*/  @!UPT UIADD3 URZ, UPT, UPT, URZ, URZ, URZ ;  /* 0x000000fffffff290 */ /* 0x000fe2000fffe0ff */
[----:B------:R-:W-:Y:S05]  /*5840*/  @!P0 BRA `(.L_x_97) ;  /* 0x0000000000408947 */ /* 0x000fea0003800000 */
        /* <DEDUP_REMOVED lines=16> */
.L_x_97:
[----:B------:R-:W-:Y:S05]  /*5950*/  BSYNC.RECONVERGENT B6 ;  /* 0x0000000000067941 */ /* 0x000fea0003800200 */
.L_x_96:
[----:B------:R-:W-:Y:S01]  /*5960*/  ISETP.NE.U32.AND P4, PT, R90, RZ, PT ;  /* 0x000000ff5a00720c */ /* 0x000fe20003f85070 */
[----:B------:R-:W-:Y:S01]  /*5970*/  UISETP.NE.AND UP2, UPT, UR50, URZ, UPT ;  /* 0x000000ff3200728c */ /* 0x000fe2000bf45270 */
[----:B------:R-:W-:Y:S01]  /*5980*/  ISETP.NE.U32.AND P2, PT, RZ, UR38, PT ;  /* 0x00000026ff007c0c */ /* 0x000fe2000bf45070 */
[----:B------:R-:W-:Y:S01]  /*5990*/  UISETP.NE.U32.AND UP1, UPT, UR44, URZ, UPT ;  /* 0x000000ff2c00728c */ /* 0x000fe2000bf25070 */
[----:B------:R-:W-:Y:S01]  /*59a0*/  ISETP.NE.AND.EX P4, PT, R91, RZ, PT, P4 ;  /* 0x000000ff5b00720c */ /* 0x000fe20003f85340 */
[----:B------:R-:W-:Y:S01]  /*59b0*/  UPLOP3.LUT UP0, UPT, UPT, UPT, UPT, 0x40, 0x4 ;  /* 0x000000000004789c */ /* 0x000fe20003f0e870 */
[----:B------:R-:W-:Y:S01]  /*59c0*/  ISETP.NE.AND.EX P2, PT, RZ, UR39, PT, P2 ;  /* 0x00000027ff007c0c */ /* 0x000fe2000bf45320 */
[----:B------:R-:W-:Y:S01]  /*59d0*/  UISETP.NE.AND.EX UP1, UPT, UR45, URZ, UPT, UP1 ;  /* 0x000000ff2d00728c */ /* 0x000fe2000bf25310 */
[----:B------:R-:W-:Y:S04]  /*59e0*/  PLOP3.LUT P1, PT, PT, PT, UP2, 0x80, 0x8 ;  /* 0x000000000008781c */ /* 0x000fe80003f2f028 */
[----:B------:R-:W-:Y:S06]  /*59f0*/  @UP2 UPLOP3.LUT UP0, UPT, UPT, UPT, UP1, 0x80, 0x8 ;  /* 0x000000000008289c */ /* 0x000fec0003f0f010 */
[----:B------:R-:W-:Y:S01]  /*5a00*/  PLOP3.LUT P0, PT, PT, PT, UP0, 0x80, 0x8 ;  /* 0x000000000008781c */ /* 0x000fe20003f0f008 */
[----:B------:R-:W-:Y:S01]  /*5a10*/  @!UPT UIADD3 URZ, UPT, UPT, URZ, URZ, URZ ;  /* 0x000000fffffff290 */ /* 0x000fe2000fffe0ff */
[----:B------:R-:W-:Y:S11]  /*5a20*/  BRA.U !UP1, `(.L_x_98) ;  /* 0x0000000109387547 */ /* 0x000ff6000b800000 */
[----:B------:R-:W-:Y:S01]  /*5a30*/  UISETP.NE.U32.AND UP0, UPT, UR38, URZ, UPT ;  /* 0x000000ff2600728c */ /* 0x000fe2000bf05070 */
[----:B------:R-:W-:Y:S02]  /*5a40*/  HFMA2 R0, -RZ, RZ, 0, 5.9604644775390625e-08 ;  /* 0x00000001ff007431 */ /* 0x000fe400000001ff */
[----:B------:R-:W-:Y:S01]  /*5a50*/  IMAD.MOV.U32 R95, RZ, RZ, 0x1 ;  /* 0x00000001ff5f7424 */ /* 0x000fe200078e00ff */
[----:B------:R-:W-:Y:S06]  /*5a60*/  UISETP.NE.AND.EX UP0, UPT, UR39, URZ, UPT, UP0 ;  /* 0x000000ff2700728c */ /* 0x000fec000bf05300 */
[----:B------:R-:W-:Y:S05]  /*5a70*/  PLOP3.LUT P3, PT, PT, PT, UP0, 0x80, 0x8 ;  /* 0x000000000008781c */ /* 0x000fea0003f6f008 */
[----:B------:R-:W1:Y:S01]  /*5a80*/  @UP0 LDCU.64 UR6, c[0x0][0x888] ;  /* 0x00011100ff0607ac */ /* 0x000e620008000a00 */
[----:B------:R-:W-:Y:S07]  /*5a90*/  @UP0 UIMAD UR4, UR36, UR44, URZ ;  /* 0x0000002c240402a4 */ /* 0x000fee000f8e02ff */
[----:B------:R-:W-:Y:S01]  /*5aa0*/  @!P3 PRMT R95, R0, 0x7610, R95 ;  /* 0x00007610005fb816 */ /* 0x000fe2000000005f */
[----:B-1----:R-:W-:Y:S03]  /*5ab0*/  @UP0 UIMAD.WIDE UR6, UR4, 0x4, UR6 ;  /* 0x00000004040608a5 */ /* 0x002fe6000f8e0206 */
[----:B------:R-:W1:Y:S03]  /*5ac0*/  @!UP0 LDCU UR4, c[0x0][0x880] ;  /* 0x00011000ff0487ac */ /* 0x000e660008000800 */
[----:B------:R-:W-:Y:S01]  /*5ad0*/  IMAD.U32 R2, RZ, RZ, UR6 ;  /* 0x00000006ff027e24 */ /* 0x000fe2000f8e00ff */
[----:B------:R-:W-:Y:S05]  /*5ae0*/  MOV R3, UR7 ;  /* 0x0000000700037c02 */ /* 0x000fea0008000f00 */
[----:B-----5:R2:W5:Y:S02]  /*5af0*/  @P3 LDG.E R49, desc[UR46][R2.64] ;  /* 0x0000002e02313981 */ /* 0x020564000c1e1900 */
[----:B-12---:R-:W-:Y:S02]  /*5b00*/  @!P3 IMAD.U32 R49, RZ, RZ, UR4 ;  /* 0x00000004ff31be24 */ /* 0x006fe4000f8e00ff */
.L_x_98:
[----:B------:R-:W-:Y:S05]  /*5b10*/  @!P4 BRA `(.L_x_99) ;  /* 0x000000000020c947 */ /* 0x000fea0003800000 */
[----:B------:R-:W-:Y:S04]  /*5b20*/  ISETP.NE.U32.AND P3, PT, R88, RZ, PT ;  /* 0x000000ff5800720c */ /* 0x000fe80003f65070 */
[----:B------:R-:W-:Y:S11]  /*5b30*/  ISETP.NE.AND.EX P3, PT, R89, RZ, PT, P3 ;  /* 0x000000ff5900720c */ /* 0x000ff60003f65330 */
[----:B------:R-:W-:Y:S02]  /*5b40*/  @!UPT UIADD3 URZ, UPT, UPT, URZ, URZ, URZ ;  /* 0x000000fffffff290 */ /* 0x000fe4000fffe0ff */
[----:B------:R-:W1:Y:S01]  /*5b50*/  @P3 LDC.64 R2, c[0x0][0x8a8] ;  /* 0x00022a00ff023b82 */ /* 0x000e620000000a00 */
[----:B------:R-:W-:Y:S04]  /*5b60*/  @P3 IMAD R0, R90, UR36, RZ ;  /* 0x000000245a003c24 */ /* 0x000fe8000f8e02ff */
[----:B-1----:R-:W-:Y:S05]  /*5b70*/  @P3 IMAD.WIDE R2, R0, 0x4, R2 ;  /* 0x0000000400023825 */ /* 0x002fea00078e0202 */
[----:B-----5:R1:W5:Y:S02]  /*5b80*/  @P3 LDG.E R47, desc[UR46][R2.64] ;  /* 0x0000002e022f3981 */ /* 0x020364000c1e1900 */
[----:B-1----:R-:W2:Y:S02]  /*5b90*/  @!P3 LDC R47, c[0x0][0x8a0] ;  /* 0x00022800ff2fbb82 */ /* 0x002ea40000000800 */
.L_x_99:
[----:B-----5:R-:W-:Y:S01]  /*5ba0*/  FSETP.NEU.AND P4, PT, R49, RZ, PT ;  /* 0x000000ff3100720b */ /* 0x020fe20003f8d000 */
[----:B------:R-:W-:Y:S01]  /*5bb0*/  BSSY B1, `(.L_x_100) ;  /* 0x0000042000017945 */ /* 0x000fe20003800000 */
[----:B------:R-:W-:Y:S01]  /*5bc0*/  SEL R7, RZ, 0xffffffff, P2 ;  /* 0xffffffffff077807 */ /* 0x000fe20001000000 */
[----:B------:R-:W-:Y:S01]  /*5bd0*/  IMAD.MOV.U32 R115, RZ, RZ, 0x1 ;  /* 0x00000001ff737424 */ /* 0x000fe200078e00ff */
[----:B------:R-:W-:Y:S02]  /*5be0*/  LOP3.LUT P3, RZ, R95, 0xff, RZ, 0xc0, !PT ;  /* 0x000000ff5fff7812 */ /* 0x000fe4000786c0ff */
[----:B------:R-:W-:Y:S02]  /*5bf0*/  CS2R R86, SRZ ;  /* 0x0000000000567805 */ /* 0x000fe4000001ff00 */
[----:B------:R-:W-:Y:S02]  /*5c00*/  @P1 SEL R4, RZ, 0xffffffff, P4 ;  /* 0xffffffffff041807 */ /* 0x000fe40002000000 */
[----:B------:R-:W-:Y:S02]  /*5c10*/  CS2R R84, SRZ ;  /* 0x0000000000547805 */ /* 0x000fe4000001ff00 */
[----:B------:R-:W-:Y:S02]  /*5c20*/  LEA R0, R105, UR49, 0x3 ;  /* 0x0000003169007c11 */ /* 0x000fe4000f8e18ff */
[----:B------:R-:W-:Y:S02]  /*5c30*/  CS2R R82, SRZ ;  /* 0x0000000000527805 */ /* 0x000fe4000001ff00 */
[----:B------:R-:W-:Y:S02]  /*5c40*/  @P0 SEL R4, R7, R4, !P3 ;  /* 0x0000000407040207 */ /* 0x000fe40005800000 */
[----:B------:R-:W-:Y:S02]  /*5c50*/  CS2R R80, SRZ ;  /* 0x0000000000507805 */ /* 0x000fe4000001ff00 */
[----:B------:R-:W-:Y:S02]  /*5c60*/  LEA R113, R44, UR49, 0x3 ;  /* 0x000000312c717c11 */ /* 0x000fe4000f8e18ff */
[----:B------:R-:W-:Y:S02]  /*5c70*/  @P1 LOP3.LUT R4, R4, 0x1, RZ, 0xc0, !PT ;  /* 0x0000000104041812 */ /* 0x000fe400078ec0ff */
[----:B------:R-:W-:Y:S02]  /*5c80*/  SHF.L.U32 R2, R107, 0x1f, RZ ;  /* 0x0000001f6b027819 */ /* 0x000fe400000006ff */
[----:B------:R-:W-:Y:S02]  /*5c90*/  ISETP.NE.U32.OR P6, PT, R4, 0x1, !P1 ;  /* 0x000000010400780c */ /* 0x000fe40004fc5470 */
[----:B------:R-:W-:Y:S02]  /*5ca0*/  PLOP3.LUT P2, PT, PT, PT, UP1, 0x80, 0x8 ;  /* 0x000000000008781c */ /* 0x000fe40003f4f018 */
[----:B------:R-:W-:Y:S02]  /*5cb0*/  LEA.HI R5, R44, R44, RZ, 0x1 ;  /* 0x0000002c2c057211 */ /* 0x000fe400078f08ff */
[----:B------:R-:W-:Y:S02]  /*5cc0*/  SEL R4, RZ, 0xffffffff, P4 ;  /* 0xffffffffff047807 */ /* 0x000fe40002000000 */
[----:B------:R-:W-:Y:S01]  /*5cd0*/  P2R R114, PR, RZ, 0x40 ;  /* 0x00000040ff727803 */ /* 0x000fe20000000000 */
[C---:B------:R-:W-:Y:S01]  /*5ce0*/  IMAD.SHL.U32 R3, R5.reuse, 0x40, RZ ;  /* 0x0000004005037824 */ /* 0x040fe200078e00ff */
[----:B------:R-:W-:Y:S03]  /*5cf0*/  LOP3.LUT R5, R5, 0xffe, RZ, 0xc0, !PT ;  /* 0x00000ffe05057812 */ /* 0x000fe600078ec0ff */
[----:B------:R-:W-:Y:S02]  /*5d00*/  @P6 SHF.L.U32 R9, R104, 0x1f, RZ ;  /* 0x0000001f68096819 */ /* 0x000fe400000006ff */
[----:B------:R-:W-:Y:S01]  /*5d10*/  @P2 SEL R4, R7, R4, !P3 ;  /* 0x0000000407042207 */ /* 0x000fe20005800000 */
[----:B------:R-:W-:Y:S01]  /*5d20*/  IMAD.IADD R48, R44, 0x1, -R5 ;  /* 0x000000012c307824 */ /* 0x000fe200078e0a05 */
[----:B------:R-:W1:Y:S01]  /*5d30*/  @P6 SYNCS.PHASECHK.TRANS64.TRYWAIT P1, [R0+URZ+0x110], R9 ;  /* 0x00011009000065a7 */ /* 0x000e6200080211ff */
[----:B------:R-:W-:Y:S02]  /*5d40*/  LOP3.LUT R3, R3, 0xffffff80, RZ, 0xc0, !PT ;  /* 0xffffff8003037812 */ /* 0x000fe400078ec0ff */
[----:B------:R-:W-:Y:S03]  /*5d50*/  LOP3.LUT R4, R4, 0x1, RZ, 0xc0, !PT ;  /* 0x0000000104047812 */ /* 0x000fe600078ec0ff */
[----:B------:R-:W-:Y:S01]  /*5d60*/  IMAD.IADD R3, R46, 0x1, R3 ;  /* 0x000000012e037824 */ /* 0x000fe200078e0203 */
[----:B------:R-:W-:Y:S03]  /*5d70*/  ISETP.NE.U32.AND P5, PT, R4, 0x1, PT ;  /* 0x000000010400780c */ /* 0x000fe60003fa5070 */
[----:B------:R-:W-:Y:S01]  /*5d80*/  IMAD R48, R48, 0x100000, R3 ;  /* 0x0010000030307824 */ /* 0x000fe200078e0203 */
[----:B------:R-:W-:Y:S01]  /*5d90*/  P2R R124, PR, RZ, 0x20 ;  /* 0x00000020ff7c7803 */ /* 0x000fe20000000000 */
[----:B------:R3:W4:Y:S01]  /*5da0*/  SYNCS.PHASECHK.TRANS64.TRYWAIT P0, [R113+URZ+0x160], R2 ;  /* 0x00016002710075a7 */ /* 0x00072200080011ff */
[----:B-1----:R-:W-:Y:S01]  /*5db0*/  @P6 SEL R115, RZ, 0x1, !P1 ;  /* 0x00000001ff736807 */ /* 0x002fe20004800000 */
[----:B---3--:R-:W-:Y:S06]  /*5dc0*/  @!P6 BRA `(.L_x_101) ;  /* 0x000000000080e947 */ /* 0x008fec0003800000 */
[----:B------:R-:W-:Y:S01]  /*5dd0*/  @P5 IMAD R5, R105, 0x1000, R100 ;  /* 0x0000100069055824 */ /* 0x000fe200078e0264 */
[----:B------:R-:W-:Y:S01]  /*5de0*/  ISETP.NE.AND P1, PT, R115, RZ, PT ;  /* 0x000000ff7300720c */ /* 0x000fe20003f25270 */
[----:B------:R-:W-:Y:S01]  /*5df0*/  BSSY B0, `(.L_x_102) ;  /* 0x000000b000007945 */ /* 0x000fe20003800000 */
[----:B------:R-:W-:Y:S01]  /*5e00*/  CS2R R82, SRZ ;  /* 0x0000000000527805 */ /* 0x000fe2000001ff00 */
[----:B------:R-:W-:Y:S01]  /*5e10*/  @P5 VIADD R4, R5, UR49 ;  /* 0x0000003105045c36 */ /* 0x000fe20008000000 */
[----:B------:R-:W-:Y:S02]  /*5e20*/  CS2R R80, SRZ ;  /* 0x0000000000507805 */ /* 0x000fe4000001ff00 */
[----:B------:R-:W-:Y:S02]  /*5e30*/  CS2R R86, SRZ ;  /* 0x0000000000567805 */ /* 0x000fe4000001ff00 */
[----:B------:R-:W-:Y:S01]  /*5e40*/  CS2R R84, SRZ ;  /* 0x0000000000547805 */ /* 0x000fe2000001ff00 */
[----:B------:R-:W-:Y:S04]  /*5e50*/  @P5 IMAD R4, R108, -0x10, R4 ;  /* 0xfffffff06c045824 */ /* 0x000fe800078e0204 */
[----:B------:R-:W-:Y:S05]  /*5e60*/  @P1 BRA `(.L_x_103) ;  /* 0x00000000000c1947 */ /* 0x000fea0003800000 */
[----:B------:R-:W-:Y:S04]  /*5e70*/  SHF.L.U32 R3, R104, 0x1f, RZ ;  /* 0x0000001f68037819 */ /* 0x000fe800000006ff */
[----:B------:R-:W1:Y:S02]  /*5e80*/  SYNCS.PHASECHK.TRANS64.TRYWAIT P1, [R0+URZ+0x110], R3 ;  /* 0x00011003000075a7 */ /* 0x000e6400080211ff */
[----:B-1----:R-:W-:Y:S05]  /*5e90*/  @!P1 BRA `(.L_x_104) ;  /* 0x0000002800289947 */ /* 0x002fea0003800000 */
.L_x_103:
[----:B------:R-:W-:Y:S05]  /*5ea0*/  BSYNC B0 ;  /* 0x0000000000007941 */ /* 0x000fea0003800000 */
.L_x_102:
[----:B------:R-:W-:Y:S01]  /*5eb0*/  ISETP.NE.AND P1, PT, R124, RZ, PT ;  /* 0x000000ff7c00720c */ /* 0x000fe20003f25270 */
[----:B-1----:R-:W-:Y:S02]  /*5ec0*/  VIADD R3, R0, 0x120 ;  /* 0x0000012000037836 */ /* 0x002fe40000000000 */
[----:B------:R-:W-:Y:S02]  /*5ed0*/  IMAD.U32 R0, RZ, RZ, UR37 ;  /* 0x00000025ff007e24 */ /* 0x000fe4000f8e00ff */
[----:B------:R-:W-:Y:S03]  /*5ee0*/  VIADD R105, R105, 0x1 ;  /* 0x0000000169697836 */ /* 0x000fe60000000000 */
[----:B------:R-:W-:Y:S05]  /*5ef0*/  PRMT R0, R0, 0x654, R3 ;  /* 0x0000065400007816 */ /* 0x000fea0000000003 */
[----:B------:R1:W3:Y:S04]  /*5f00*/  @P1 LDS.128 R80, [R5+UR49+0x200] ;  /* 0x0002003105501984 */ /* 0x0002e80008000c00 */
[----:B------:R1:W1:Y:S01]  /*5f10*/  @P1 LDS.128 R84, [R4+0x210] ;  /* 0x0002100004541984 */ /* 0x0002620000000c00 */
[C---:B------:R-:W-:Y:S01]  /*5f20*/  ISETP.NE.AND P1, PT, R105.reuse, 0x2, PT ;  /* 0x000000026900780c */ /* 0x040fe20003f25270 */
[----:B------:R-:W-:Y:S01]  /*5f30*/  @!PT LDS RZ, [RZ] ;  /* 0x00000000fffff984 */ /* 0x000fe20000000800 */
[----:B------:R-:W-:Y:S01]  /*5f40*/  @!PT LDS RZ, [RZ] ;  /* 0x00000000fffff984 */ /* 0x000fe20000000800 */
[----:B------:R-:W-:Y:S01]  /*5f50*/  @!PT LDS RZ, [RZ] ;  /* 0x00000000fffff984 */ /* 0x000fe20000000800 */
[----:B------:R-:W-:Y:S01]  /*5f60*/  @!PT LDS RZ, [RZ] ;  /* 0x00000000fffff984 */ /* 0x000fe20000000800 */
[----:B------:R5:W-:Y:S06]  /*5f70*/  MEMBAR.ALL.CTA ;  /* 0x0000000000007992 */ /* 0x000bec0000008000 */
[----:B-----5:R-:W5:Y:S01]  /*5f80*/  FENCE.VIEW.ASYNC.S ;  /* 0x00000000000073c6 */ /* 0x020f620000000000 */
[----:B------:R-:W-:Y:S02]  /*5f90*/  SEL R3, RZ, 0x1, P1 ;  /* 0x00000001ff037807 */ /* 0x000fe40000800000 */
[----:B------:R-:W-:Y:S02]  /*5fa0*/  SEL R105, R105, RZ, P1 ;  /* 0x000000ff69697207 */ /* 0x000fe40000800000 */
[----:B------:R-:W-:Y:S01]  /*5fb0*/  LOP3.LUT R104, R104, R3, RZ, 0x3c, !PT ;  /* 0x0000000368687212 */ /* 0x000fe200078e3cff */
[----:B-----5:R1:W-:Y:S06]  /*5fc0*/  SYNCS.ARRIVE.TRANS64.RED.A1T0 RZ, [R0+URZ], RZ ;  /* 0x000000ff00ff79a7 */ /* 0x0203ec00081004ff */
.L_x_101:
[----:B------:R-:W-:Y:S05]  /*5fd0*/  BSYNC B1 ;  /* 0x0000000000017941 */ /* 0x000fea0003800000 */
.L_x_100:
[----:B-1----:R-:W-:Y:S04]  /*5fe0*/  SHF.R.U32.HI R0, RZ, 0x15, R48 ;  /* 0x00000015ff007819 */ /* 0x002fe80000011630 */
[----:B------:R-:W-:Y:S01]  /*5ff0*/  LOP3.LUT P1, RZ, R0, 0x3, R101, 0x48, !PT ;  /* 0x0000000300ff7812 */ /* 0x000fe20007824865 */
[----:B------:R-:W-:Y:S01]  /*6000*/  @!UPT UIADD3 URZ, UPT, UPT, URZ, URZ, URZ ;  /* 0x000000fffffff290 */ /* 0x000fe2000fffe0ff */
[----:B----4-:R-:W-:Y:S11]  /*6010*/  @P0 BRA `(.L_x_105) ;  /* 0x0000000000080947 */ /* 0x010ff60003800000 */
[----:B------:R-:W1:Y:S02]  /*6020*/  SYNCS.PHASECHK.TRANS64.TRYWAIT P0, [R113+URZ+0x160], R2 ;  /* 0x00016002710075a7 */ /* 0x000e6400080011ff */
[----:B-1----:R-:W-:Y:S05]  /*6030*/  @!P0 BRA `(.L_x_106) ;  /* 0x0000002400d48947 */ /* 0x002fea0003800000 */
.L_x_105:
[----:B------:R-:W-:Y:S05]  /*6040*/  @!P1 BRA `(.L_x_107) ;  /* 0x0000000000409947 */ /* 0x000fea0003800000 */
[----:B------:R-:W4:Y:S01]  /*6050*/  LDCU.64 UR8, c[0x4][0x70] ;  /* 0x01000e00ff0877ac */ /* 0x000f220008000a00 */
[----:B------:R-:W-:Y:S01]  /*6060*/  MOV R3, 0x0 ;  /* 0x0000000000037802 */ /* 0x000fe20000000f00 */
[----:B------:R-:W-:Y:S02]  /*6070*/  HFMA2 R12, -RZ, RZ, 0, 5.9604644775390625e-08 ;  /* 0x00000001ff0c7431 */ /* 0x000fe400000001ff */
[----:B------:R-:W-:Y:S02]  /*6080*/  IMAD.MOV.U32 R8, RZ, RZ, 0x192 ;  /* 0x00000192ff087424 */ /* 0x000fe400078e00ff */
[----:B------:R-:W-:Y:S01]  /*6090*/  IMAD.MOV.U32 R13, RZ, RZ, RZ ;  /* 0x000000ffff0d7224 */ /* 0x000fe200078e00ff */
[----:B------:R-:W5:Y:S01]  /*60a0*/  LDCU.64 UR6, c[0x4][0x78] ;  /* 0x01000f00ff0677ac */ /* 0x000f620008000a00 */
[----:B-1----:R-:W1:Y:S01]  /*60b0*/  LDC.64 R2, c[0x4][R3] ;  /* 0x0100000003027b82 */ /* 0x002e620000000a00 */
[----:B------:R-:W2:Y:S01]  /*60c0*/  LDCU.64 UR4, c[0x4][0x10] ;  /* 0x01000200ff0477ac */ /* 0x000ea20008000a00 */
[----:B----4-:R-:W-:Y:S01]  /*60d0*/  MOV R5, UR9 ;  /* 0x0000000900057c02 */ /* 0x010fe20008000f00 */
[----:B------:R-:W-:Y:S01]  /*60e0*/  IMAD.U32 R4, RZ, RZ, UR8 ;  /* 0x00000008ff047e24 */ /* 0x000fe2000f8e00ff */
[----:B-----5:R-:W-:Y:S01]  /*60f0*/  MOV R7, UR7 ;  /* 0x0000000700077c02 */ /* 0x020fe20008000f00 */
[----:B------:R-:W-:Y:S01]  /*6100*/  IMAD.U32 R6, RZ, RZ, UR6 ;  /* 0x00000006ff067e24 */ /* 0x000fe2000f8e00ff */
[----:B--2---:R-:W-:Y:S01]  /*6110*/  MOV R11, UR5 ;  /* 0x00000005000b7c02 */ /* 0x004fe20008000f00 */
[----:B------:R-:W-:Y:S02]  /*6120*/  IMAD.U32 R10, RZ, RZ, UR4 ;  /* 0x00000004ff0a7e24 */ /* 0x000fe4000f8e00ff */
[----:B------:R-:W-:Y:S07]  /*6130*/  LEPC R20, `(.L_x_107) ;  /* 0x000000001014794e */ /* 0x000fee0000000000 */
[----:B-1-3--:R-:W-:Y:S05]  /*6140*/  CALL.ABS.NOINC R2 ;  /* 0x0000000002007343 */ /* 0x00afea0003c00000 */
.L_x_107:
[-C--:B---3--:R-:W-:Y:S01]  /*6150*/  F2FP.F16.E5M2.UNPACK_B R51, R80.reuse ;  /* 0x00000050ff33723e */ /* 0x088fe200020004ff */
[----:B------:R-:W-:Y:S05]  /*6160*/  WARPSYNC.ALL ;  /* 0x0000000000007948 */ /* 0x000fea0003800000 */
[----:B------:R-:W-:Y:S01]  /*6170*/  R2UR UR4, R48 ;  /* 0x00000000300472ca */ /* 0x000fe200000e0000 */
[--C-:B------:R-:W-:Y:S01]  /*6180*/  HADD2.F32 R50, -RZ, R51.reuse.H0_H0 ;  /* 0x20000033ff327230 */ /* 0x100fe20000004100 */
[----:B------:R-:W-:Y:S01]  /*6190*/  F2FP.F16.E5M2.UNPACK_B R53, R80.H1 ;  /* 0x00000050ff35723e */ /* 0x000fe200030004ff */
[----:B------:R-:W-:Y:S01]  /*61a0*/  HADD2.F32 R51, -RZ, R51.H1_H1 ;  /* 0x30000033ff337230 */ /* 0x000fe20000004100 */
[-C--:B------:R-:W-:Y:S01]  /*61b0*/  F2FP.F16.E5M2.UNPACK_B R55, R81.reuse ;  /* 0x00000051ff37723e */ /* 0x080fe200020004ff */
[----:B------:R-:W-:Y:S01]  /*61c0*/  BSSY.RECONVERGENT B0, `(.L_x_108) ;  /* 0x0000099000007945 */ /* 0x000fe20003800200 */
[----:B------:R-:W-:Y:S01]  /*61d0*/  F2FP.F16.E5M2.UNPACK_B R57, R81.H1 ;  /* 0x00000051ff39723e */ /* 0x000fe200030004ff */
[--C-:B------:R-:W-:Y:S01]  /*61e0*/  HADD2.F32 R52, -RZ, R53.reuse.H0_H0 ;  /* 0x20000035ff347230 */ /* 0x100fe20000004100 */
[-C--:B------:R-:W-:Y:S01]  /*61f0*/  F2FP.F16.E5M2.UNPACK_B R59, R82.reuse ;  /* 0x00000052ff3b723e */ /* 0x080fe200020004ff */
[----:B------:R-:W-:Y:S01]  /*6200*/  HADD2.F32 R54, -RZ, R53.H1_H1 ;  /* 0x30000035ff367230 */ /* 0x000fe20000004100 */
[----:B------:R-:W-:Y:S01]  /*6210*/  F2FP.F16.E5M2.UNPACK_B R61, R82.H1 ;  /* 0x00000052ff3d723e */ /* 0x000fe200030004ff */
[--C-:B------:R-:W-:Y:S01]  /*6220*/  HADD2.F32 R53, -RZ, R55.reuse.H0_H0 ;  /* 0x20000037ff357230 */ /* 0x100fe20000004100 */
[-C--:B------:R-:W-:Y:S01]  /*6230*/  F2FP.F16.E5M2.UNPACK_B R63, R83.reuse ;  /* 0x00000053ff3f723e */ /* 0x080fe200020004ff */
[----:B------:R-:W-:Y:S01]  /*6240*/  LDTM.16dp32bit_t0_t15.x32 R4, tmem[UR4] ;  /* 0x00000004000479ee */ /* 0x000fe20008a80000 */
[----:B------:R-:W2:Y:S01]  /*6250*/  LDTM.16dp32bit_t16_t31.x32 R4, tmem[UR4+0x20] ;  /* 0x00002004000479ee */ /* 0x000ea20008aa0000 */
[----:B------:R-:W-:Y:S01]  /*6260*/  SHF.L.U32 R125, R102, 0x4, RZ ;  /* 0x00000004667d7819 */ /* 0x000fe200000006ff */
[----:B------:R-:W-:Y:S01]  /*6270*/  HADD2.F32 R56, -RZ, R55.H1_H1 ;  /* 0x30000037ff387230 */ /* 0x000fe20000004100 */
[----:B------:R-:W-:Y:S01]  /*6280*/  ISETP.NE.AND P6, PT, R114, RZ, PT ;  /* 0x000000ff7200720c */ /* 0x000fe20003fc5270 */
[----:B------:R-:W-:Y:S01]  /*6290*/  HADD2.F32 R60, -RZ, R59.H1_H1 ;  /* 0x3000003bff3c7230 */ /* 0x000fe20000004100 */
[----:B------:R-:W-:Y:S01]  /*62a0*/  IADD3 R114, PT, PT, R100, UR49, RZ ;  /* 0x0000003164727c10 */ /* 0x000fe2000fffe0ff */
[----:B------:R-:W-:Y:S01]  /*62b0*/  HADD2.F32 R64, -RZ, R63.H1_H1 ;  /* 0x3000003fff407230 */ /* 0x000fe20000004100 */
[----:B------:R-:W-:Y:S01]  /*62c0*/  F2FP.F16.E5M2.UNPACK_B R65, R83.H1 ;  /* 0x00000053ff41723e */ /* 0x000fe200030004ff */
[--C-:B------:R-:W-:Y:S01]  /*62d0*/  HADD2.F32 R55, -RZ, R57.reuse.H0_H0 ;  /* 0x20000039ff377230 */ /* 0x100fe20000004100 */
[----:B------:R-:W-:Y:S01]  /*62e0*/  IADD3 R114, PT, PT, R114, R125, RZ ;  /* 0x0000007d72727210 */ /* 0x000fe20007ffe0ff */
[----:B------:R-:W-:Y:S01]  /*62f0*/  HADD2.F32 R58, -RZ, R57.H1_H1 ;  /* 0x30000039ff3a7230 */ /* 0x000fe20000004100 */
[-C--:B------:R-:W-:Y:S01]  /*6300*/  F2FP.F16.E5M2.UNPACK_B R67, R84.reuse ;  /* 0x00000054ff43723e */ /* 0x080fe200020004ff */
[----:B------:R-:W-:Y:S01]  /*6310*/  HADD2.F32 R57, -RZ, R59.H0_H0 ;  /* 0x2000003bff397230 */ /* 0x000fe20000004100 */
[----:B------:R-:W-:Y:S01]  /*6320*/  F2FP.F16.E5M2.UNPACK_B R69, R84.H1 ;  /* 0x00000054ff45723e */ /* 0x000fe200030004ff */
[----:B------:R-:W-:Y:S01]  /*6330*/  HADD2.F32 R59, -RZ, R61.H0_H0 ;  /* 0x2000003dff3b7230 */ /* 0x000fe20000004100 */
[-C--:B------:R-:W-:Y:S01]  /*6340*/  F2FP.F16.E5M2.UNPACK_B R71, R85.reuse ;  /* 0x00000055ff47723e */ /* 0x080fe200020004ff */
[----:B------:R-:W-:Y:S01]  /*6350*/  HADD2.F32 R68, -RZ, R67.H1_H1 ;  /* 0x30000043ff447230 */ /* 0x000fe20000004100 */
[----:B------:R-:W-:Y:S01]  /*6360*/  F2FP.F16.E5M2.UNPACK_B R73, R85.H1 ;  /* 0x00000055ff49723e */ /* 0x000fe200030004ff */
[----:B------:R-:W-:Y:S01]  /*6370*/  HADD2.F32 R62, -RZ, R61.H1_H1 ;  /* 0x3000003dff3e7230 */ /* 0x000fe20000004100 */
[-C--:B------:R-:W-:Y:S01]  /*6380*/  F2FP.F16.E5M2.UNPACK_B R75, R86.reuse ;  /* 0x00000056ff4b723e */ /* 0x080fe200020004ff */
[----:B------:R-:W-:Y:S01]  /*6390*/  HADD2.F32 R61, -RZ, R63.H0_H0 ;  /* 0x2000003fff3d7230 */ /* 0x000fe20000004100 */
[----:B------:R-:W-:Y:S01]  /*63a0*/  F2FP.F16.E5M2.UNPACK_B R77, R86.H1 ;  /* 0x00000056ff4d723e */ /* 0x000fe200030004ff */
[----:B------:R-:W-:Y:S01]  /*63b0*/  HADD2.F32 R72, -RZ, R71.H1_H1 ;  /* 0x30000047ff487230 */ /* 0x000fe20000004100 */
[----:B------:R-:W-:Y:S01]  /*63c0*/  F2FP.F16.E5M2.UNPACK_B R79, R87.H1 ;  /* 0x00000057ff4f723e */ /* 0x000fe200030004ff */
[C---:B--2---:R-:W-:Y:S01]  /*63d0*/  FMUL R0, R47.reuse, R4 ;  /* 0x000000042f007220 */ /* 0x044fe20000400000 */
[C---:B-1----:R-:W-:Y:S01]  /*63e0*/  FMUL R2, R47.reuse, R5 ;  /* 0x000000052f027220 */ /* 0x042fe20000400000 */
[C---:B------:R-:W-:Y:S01]  /*63f0*/  FMUL R4, R47.reuse, R8 ;  /* 0x000000082f047220 */ /* 0x040fe20000400000 */
[----:B------:R-:W-:Y:S01]  /*6400*/  FMUL R5, R47, R9 ;  /* 0x000000092f057220 */ /* 0x000fe20000400000 */
[C---:B------:R-:W-:Y:S01]  /*6410*/  FFMA R0, R49.reuse, R50, R0 ;  /* 0x0000003231007223 */ /* 0x040fe20000000000 */
[----:B------:R-:W-:Y:S01]  /*6420*/  FFMA R2, R49, R51, R2 ;  /* 0x0000003331027223 */ /* 0x000fe20000000002 */
[C---:B------:R-:W-:Y:S01]  /*6430*/  FMUL R8, R47.reuse, R12 ;  /* 0x0000000c2f087220 */ /* 0x040fe20000400000 */
[C---:B------:R-:W-:Y:S01]  /*6440*/  FMUL R9, R47.reuse, R13 ;  /* 0x0000000d2f097220 */ /* 0x040fe20000400000 */
[C---:B------:R-:W-:Y:S01]  /*6450*/  FMUL R12, R47.reuse, R16 ;  /* 0x000000102f0c7220 */ /* 0x040fe20000400000 */
[C---:B------:R-:W-:Y:S01]  /*6460*/  FMUL R13, R47.reuse, R17 ;  /* 0x000000112f0d7220 */ /* 0x040fe20000400000 */
[C---:B------:R-:W-:Y:S01]  /*6470*/  FMUL R16, R47.reuse, R20 ;  /* 0x000000142f107220 */ /* 0x040fe20000400000 */
[C---:B------:R-:W-:Y:S01]  /*6480*/  FMUL R17, R47.reuse, R21 ;  /* 0x000000152f117220 */ /* 0x040fe20000400000 */
[C---:B------:R-:W-:Y:S01]  /*6490*/  FMUL R20, R47.reuse, R24 ;  /* 0x000000182f147220 */ /* 0x040fe20000400000 */
[C---:B------:R-:W-:Y:S01]  /*64a0*/  FMUL R21, R47.reuse, R25 ;  /* 0x000000192f157220 */ /* 0x040fe20000400000 */
[----:B------:R-:W-:Y:S02]  /*64b0*/  HADD2.F32 R76, -RZ, R75.H1_H1 ;  /* 0x3000004bff4c7230 */ /* 0x000fe40000004100 */
[C---:B------:R-:W-:Y:S01]  /*64c0*/  FMUL R24, R47.reuse, R28 ;  /* 0x0000001c2f187220 */ /* 0x040fe20000400000 */
[C---:B------:R-:W-:Y:S01]  /*64d0*/  FMUL R25, R47.reuse, R29 ;  /* 0x0000001d2f197220 */ /* 0x040fe20000400000 */
[C---:B------:R-:W-:Y:S01]  /*64e0*/  FMUL R28, R47.reuse, R32 ;  /* 0x000000202f1c7220 */ /* 0x040fe20000400000 */
[C---:B------:R-:W-:Y:S01]  /*64f0*/  FMUL R29, R47.reuse, R33 ;  /* 0x000000212f1d7220 */ /* 0x040fe20000400000 */
[C---:B------:R-:W-:Y:S01]  /*6500*/  FMUL R3, R47.reuse, R6 ;  /* 0x000000062f037220 */ /* 0x040fe20000400000 */
[C---:B------:R-:W-:Y:S01]  /*6510*/  FMUL R7, R47.reuse, R7 ;  /* 0x000000072f077220 */ /* 0x040fe20000400000 */
[C---:B------:R-:W-:Y:S01]  /*6520*/  FMUL R6, R47.reuse, R10 ;  /* 0x0000000a2f067220 */ /* 0x040fe20000400000 */
[----:B------:R-:W-:Y:S01]  /*6530*/  FMUL R11, R47, R11 ;  /* 0x0000000b2f0b7220 */ /* 0x000fe20000400000 */
[C---:B------:R-:W-:Y:S01]  /*6540*/  FFMA R3, R49.reuse, R52, R3 ;  /* 0x0000003431037223 */ /* 0x040fe20000000003 */
[C---:B------:R-:W-:Y:S01]  /*6550*/  FFMA R7, R49.reuse, R54, R7 ;  /* 0x0000003631077223 */ /* 0x040fe20000000007 */
[C---:B------:R-:W-:Y:S01]  /*6560*/  FFMA R4, R49.reuse, R53, R4 ;  /* 0x0000003531047223 */ /* 0x040fe20000000004 */
[----:B------:R-:W-:Y:S01]  /*6570*/  F2FP.F16.E5M2.UNPACK_B R50, R87 ;  /* 0x00000057ff32723e */ /* 0x000fe200020004ff */
[C---:B------:R-:W-:Y:S01]  /*6580*/  FFMA R5, R49.reuse, R56, R5 ;  /* 0x0000003831057223 */ /* 0x040fe20000000005 */
[----:B------:R-:W-:Y:S01]  /*6590*/  FFMA R6, R49, R55, R6 ;  /* 0x0000003731067223 */ /* 0x000fe20000000006 */
[----:B------:R-:W-:Y:S01]  /*65a0*/  F2FP.SATFINITE.E5M2.F32.PACK_AB_MERGE_C R117, R7, R3, RZ ;  /* 0x000000030775723e */ /* 0x000fe200048060ff */
[C---:B------:R-:W-:Y:S01]  /*65b0*/  FFMA R11, R49.reuse, R58, R11 ;  /* 0x0000003a310b7223 */ /* 0x040fe2000000000b */
[C---:B------:R-:W-:Y:S01]  /*65c0*/  FFMA R8, R49.reuse, R57, R8 ;  /* 0x0000003931087223 */ /* 0x040fe20000000008 */
[----:B------:R-:W-:Y:S01]  /*65d0*/  ISETP.NE.AND P0, PT, R110, RZ, PT ;  /* 0x000000ff6e00720c */ /* 0x000fe20003f05270 */
[----:B------:R-:W-:Y:S01]  /*65e0*/  FFMA R9, R49, R60, R9 ;  /* 0x0000003c31097223 */ /* 0x000fe20000000009 */
[----:B------:R-:W-:Y:S01]  /*65f0*/  F2FP.SATFINITE.E5M2.F32.PACK_AB_MERGE_C R116, R2, R0, R117 ;  /* 0x000000000274723e */ /* 0x000fe20004806075 */
[--C-:B------:R-:W-:Y:S01]  /*6600*/  HADD2.F32 R51, -RZ, R50.reuse.H0_H0 ;  /* 0x20000032ff337230 */ /* 0x100fe20000004100 */
[----:B------:R-:W-:Y:S01]  /*6610*/  F2FP.SATFINITE.E5M2.F32.PACK_AB_MERGE_C R117, R11, R6, RZ ;  /* 0x000000060b75723e */ /* 0x000fe200048060ff */
[----:B------:R-:W-:Y:S02]  /*6620*/  HADD2.F32 R50, -RZ, R50.H1_H1 ;  /* 0x30000032ff327230 */ /* 0x000fe40000004100 */
[C---:B------:R-:W-:Y:S01]  /*6630*/  FMUL R10, R47.reuse, R14 ;  /* 0x0000000e2f0a7220 */ /* 0x040fe20000400000 */
[----:B------:R-:W-:Y:S01]  /*6640*/  FMUL R15, R47, R15 ;  /* 0x0000000f2f0f7220 */ /* 0x000fe20000400000 */
[--C-:B------:R-:W-:Y:S01]  /*6650*/  HADD2.F32 R63, -RZ, R65.reuse.H0_H0 ;  /* 0x20000041ff3f7230 */ /* 0x100fe20000004100 */
[----:B------:R-:W-:Y:S01]  /*6660*/  F2FP.SATFINITE.E5M2.F32.PACK_AB_MERGE_C R117, R5, R4, R117 ;  /* 0x000000040575723e */ /* 0x000fe20004806075 */
[C---:B------:R-:W-:Y:S01]  /*6670*/  FFMA R10, R49.reuse, R59, R10 ;  /* 0x0000003b310a7223 */ /* 0x040fe2000000000a */
[C---:B------:R-:W-:Y:S01]  /*6680*/  FFMA R15, R49.reuse, R62, R15 ;  /* 0x0000003e310f7223 */ /* 0x040fe2000000000f */
[C---:B------:R-:W-:Y:S01]  /*6690*/  FFMA R12, R49.reuse, R61, R12 ;  /* 0x0000003d310c7223 */ /* 0x040fe2000000000c */
[----:B------:R-:W-:Y:S01]  /*66a0*/  FFMA R13, R49, R64, R13 ;  /* 0x00000040310d7223 */ /* 0x000fe2000000000d */
[----:B------:R-:W-:Y:S02]  /*66b0*/  HADD2.F32 R66, -RZ, R65.H1_H1 ;  /* 0x30000041ff427230 */ /* 0x000fe40000004100 */
[C---:B------:R-:W-:Y:S01]  /*66c0*/  FMUL R14, R47.reuse, R18 ;  /* 0x000000122f0e7220 */ /* 0x040fe20000400000 */
[----:B------:R-:W-:Y:S02]  /*66d0*/  HADD2.F32 R65, -RZ, R67.H0_H0 ;  /* 0x20000043ff417230 */ /* 0x000fe40000004100 */
[----:B------:R-:W-:Y:S01]  /*66e0*/  FMUL R19, R47, R19 ;  /* 0x000000132f137220 */ /* 0x000fe20000400000 */
[--C-:B------:R-:W-:Y:S02]  /*66f0*/  HADD2.F32 R67, -RZ, R69.reuse.H0_H0 ;  /* 0x20000045ff437230 */ /* 0x100fe40000004100 */
[----:B------:R-:W-:Y:S01]  /*6700*/  FFMA R14, R49, R63, R14 ;  /* 0x0000003f310e7223 */ /* 0x000fe2000000000e */
[----:B------:R-:W-:Y:S02]  /*6710*/  HADD2.F32 R70, -RZ, R69.H1_H1 ;  /* 0x30000045ff467230 */ /* 0x000fe40000004100 */
[----:B------:R-:W-:Y:S01]  /*6720*/  FMUL R18, R47, R22 ;  /* 0x000000162f127220 */ /* 0x000fe20000400000 */
[----:B------:R-:W-:Y:S02]  /*6730*/  HADD2.F32 R69, -RZ, R71.H0_H0 ;  /* 0x20000047ff457230 */ /* 0x000fe40000004100 */
[----:B------:R-:W-:Y:S01]  /*6740*/  FFMA R19, R49, R66, R19 ;  /* 0x0000004231137223 */ /* 0x000fe20000000013 */
[----:B------:R-:W-:Y:S01]  /*6750*/  FMUL R23, R47, R23 ;  /* 0x000000172f177220 */ /* 0x000fe20000400000 */
[C---:B------:R-:W-:Y:S01]  /*6760*/  FFMA R16, R49.reuse, R65, R16 ;  /* 0x0000004131107223 */ /* 0x040fe20000000010 */
[C---:B------:R-:W-:Y:S01]  /*6770*/  FFMA R17, R49.reuse, R68, R17 ;  /* 0x0000004431117223 */ /* 0x040fe20000000011 */
        /* <DEDUP_REMOVED lines=23> */
[----:B------:R-:W-:Y:S01]  /*68f0*/  F2FP.SATFINITE.E5M2.F32.PACK_AB_MERGE_C R118, R15, R10, RZ ;  /* 0x0000000a0f76723e */ /* 0x000fe200048060ff */
[----:B------:R-:W-:Y:S01]  /*6900*/  FFMA R28, R49, R51, R28 ;  /* 0x00000033311c7223 */ /* 0x000fe2000000001c */
[----:B------:R-:W-:Y:S01]  /*6910*/  F2FP.SATFINITE.E5M2.F32.PACK_AB_MERGE_C R119, R19, R14, RZ ;  /* 0x0000000e1377723e */ /* 0x000fe200048060ff */
[C---:B------:R-:W-:Y:S01]  /*6920*/  FFMA R29, R49.reuse, R50, R29 ;  /* 0x00000032311d7223 */ /* 0x040fe2000000001d */
[C---:B------:R-:W-:Y:S01]  /*6930*/  FFMA R30, R49.reuse, R77, R30 ;  /* 0x0000004d311e7223 */ /* 0x040fe2000000001e */
[----:B------:R-:W-:Y:S01]  /*6940*/  FFMA R35, R49, R52, R35 ;  /* 0x0000003431237223 */ /* 0x000fe20000000023 */
[----:B------:R-:W-:Y:S02]  /*6950*/  F2FP.SATFINITE.E5M2.F32.PACK_AB_MERGE_C R118, R9, R8, R118 ;  /* 0x000000080976723e */ /* 0x000fe40004806076 */
[----:B------:R-:W-:Y:S02]  /*6960*/  F2FP.SATFINITE.E5M2.F32.PACK_AB_MERGE_C R119, R13, R12, R119 ;  /* 0x0000000c0d77723e */ /* 0x000fe40004806077 */
[----:B------:R-:W-:Y:S02]  /*6970*/  F2FP.SATFINITE.E5M2.F32.PACK_AB_MERGE_C R120, R23, R18, RZ ;  /* 0x000000121778723e */ /* 0x000fe400048060ff */
[----:B------:R-:W-:Y:S01]  /*6980*/  F2FP.SATFINITE.E5M2.F32.PACK_AB_MERGE_C R121, R27, R22, RZ ;  /* 0x000000161b79723e */ /* 0x000fe200048060ff */
[----:B------:R1:W-:Y:S01]  /*6990*/  STS.128 [R100+UR49+0x2200], R116 ;  /* 0x0022007464007988 */ /* 0x0003e20008000c31 */
[----:B------:R-:W-:Y:S02]  /*69a0*/  F2FP.SATFINITE.E5M2.F32.PACK_AB_MERGE_C R122, R31, R26, RZ ;  /* 0x0000001a1f7a723e */ /* 0x000fe400048060ff */
[----:B------:R-:W-:Y:S02]  /*69b0*/  F2FP.SATFINITE.E5M2.F32.PACK_AB_MERGE_C R123, R35, R30, RZ ;  /* 0x0000001e237b723e */ /* 0x000fe400048060ff */
[----:B------:R-:W-:Y:S02]  /*69c0*/  F2FP.SATFINITE.E5M2.F32.PACK_AB_MERGE_C R120, R17, R16, R120 ;  /* 0x000000101178723e */ /* 0x000fe40004806078 */
[----:B------:R-:W-:Y:S02]  /*69d0*/  F2FP.SATFINITE.E5M2.F32.PACK_AB_MERGE_C R121, R21, R20, R121 ;  /* 0x000000141579723e */ /* 0x000fe40004806079 */
[----:B------:R-:W-:Y:S02]  /*69e0*/  F2FP.SATFINITE.E5M2.F32.PACK_AB_MERGE_C R122, R25, R24, R122 ;  /* 0x00000018197a723e */ /* 0x000fe4000480607a */
[----:B------:R-:W-:Y:S02]  /*69f0*/  F2FP.SATFINITE.E5M2.F32.PACK_AB_MERGE_C R123, R29, R28, R123 ;  /* 0x0000001c1d7b723e */ /* 0x000fe4000480607b */
[----:B------:R-:W-:Y:S02]  /*6a00*/  LEA R32, R105, UR49, 0x3 ;  /* 0x0000003169207c11 */ /* 0x000fe4000f8e18ff */
[----:B------:R-:W-:Y:S01]  /*6a10*/  @P6 SHF.L.U32 R33, R104, 0x1f, RZ ;  /* 0x0000001f68216819 */ /* 0x000fe200000006ff */
[----:B------:R1:W-:Y:S01]  /*6a20*/  STS.128 [R114+0x2210], R120 ;  /* 0x0022107872007388 */ /* 0x0003e20000000c00 */
[----:B------:R-:W-:Y:S01]  /*6a30*/  @!PT LDS RZ, [RZ] ;  /* 0x00000000fffff984 */ /* 0x000fe20000000800 */
[----:B------:R-:W-:Y:S01]  /*6a40*/  @!PT LDS RZ, [RZ] ;  /* 0x00000000fffff984 */ /* 0x000fe20000000800 */
[----:B------:R-:W-:Y:S01]  /*6a50*/  @!PT LDS RZ, [RZ] ;  /* 0x00000000fffff984 */ /* 0x000fe20000000800 */
[----:B------:R-:W-:Y:S01]  /*6a60*/  @!PT LDS RZ, [RZ] ;  /* 0x00000000fffff984 */ /* 0x000fe20000000800 */
[----:B------:R2:W-:Y:S07]  /*6a70*/  MEMBAR.ALL.CTA ;  /* 0x0000000000007992 */ /* 0x0005ee0000008000 */
[----:B--2---:R-:W2:Y:S02]  /*6a80*/  FENCE.VIEW.ASYNC.S ;  /* 0x00000000000073c6 */ /* 0x004ea40000000000 */
[----:B--2---:R-:W-:Y:S06]  /*6a90*/  BAR.SYNC.DEFER_BLOCKING 0x1, 0x80 ;  /* 0x0042000000007b1d */ /* 0x004fec0000010000 */
[----:B------:R-:W-:Y:S05]  /*6aa0*/  @P0 BRA `(.L_x_109) ;  /* 0x0000000000280947 */ /* 0x000fea0003800000 */
[----:B------:R-:W-:Y:S02]  /*6ab0*/  UIADD3 UR4, UPT, UPT, UR49, 0x2200, URZ ;  /* 0x0000220031047890 */ /* 0x000fe4000fffe0ff */
[----:B------:R-:W-:Y:S01]  /*6ac0*/  UIADD3 UR6, UP0, UPT, UR52, 0x680, URZ ;  /* 0x0000068034067890 */ /* 0x000fe2000ff1e0ff */
[----:B------:R-:W-:Y:S03]  /*6ad0*/  UMOV UR43, UR36 ;  /* 0x00000024002b7c82 */ /* 0x000fe60008000000 */
[----:B------:R-:W-:Y:S01]  /*6ae0*/  MOV R109, UR4 ;  /* 0x00000004006d7c02 */ /* 0x000fe20008000f00 */
[----:B------:R-:W-:Y:S03]  /*6af0*/  UIADD3.X UR7, UPT, UPT, URZ, UR53, URZ, UP0, !UPT ;  /* 0x00000035ff077290 */ /* 0x000fe600087fe4ff */
[----:B------:R-:W-:Y:S11]  /*6b00*/  R2UR UR40, R109 ;  /* 0x000000006d2872ca */ /* 0x000ff600000e0000 */
[----:B------:R-:W-:Y:S02]  /*6b10*/  @!UPT UIADD3 URZ, UPT, UPT, URZ, URZ, URZ ;  /* 0x000000fffffff290 */ /* 0x000fe4000fffe0ff */
[----:B------:R2:W-:Y:S01]  /*6b20*/  UTMASTG.3D [UR40], [UR6] ;  /* 0x00000028060073b5 */ /* 0x0005e20008010000 */
[----:B------:R0:W-:Y:S01]  /*6b30*/  UTMACMDFLUSH ;  /* 0x00000000000079b7 */ /* 0x0001e20000000000 */
[----:B--2---:R-:W-:Y:S04]  /*6b40*/  DEPBAR.LE SB0, 0x1 ;  /* 0x000080400000791a */ /* 0x004fe80000000000 */
.L_x_109:
[----:B------:R-:W-:Y:S05]  /*6b50*/  BSYNC.RECONVERGENT B0 ;  /* 0x0000000000007941 */ /* 0x000fea0003800200 */
.L_x_108:
[----:B------:R-:W-:Y:S06]  /*6b60*/  BAR.SYNC.DEFER_BLOCKING 0x1, 0x80 ;  /* 0x0042000000007b1d */ /* 0x000fec0000010000 */
[----:B------:R-:W2:Y:S01]  /*6b70*/  @P6 SYNCS.PHASECHK.TRANS64.TRYWAIT P0, [R32+URZ+0x110], R33 ;  /* 0x00011021200065a7 */ /* 0x000ea200080011ff */
[----:B------:R-:W-:Y:S01]  /*6b80*/  BSSY B1, `(.L_x_110) ;  /* 0x0000020000017945 */ /* 0x000fe20003800000 */
[----:B--2---:R-:W-:Y:S03]  /*6b90*/  @P6 SEL R115, RZ, 0x1, !P0 ;  /* 0x00000001ff736807 */ /* 0x004fe60004000000 */
[----:B------:R-:W-:Y:S05]  /*6ba0*/  @!P6 BRA `(.L_x_111) ;  /* 0x000000000074e947 */ /* 0x000fea0003800000 */
[----:B------:R-:W-:Y:S01]  /*6bb0*/  ISETP.NE.AND P1, PT, R124, RZ, PT ;  /* 0x000000ff7c00720c */ /* 0x000fe20003f25270 */
[----:B------:R-:W-:Y:S01]  /*6bc0*/  BSSY B0, `(.L_x_112) ;  /* 0x0000009000007945 */ /* 0x000fe20003800000 */
[----:B------:R-:W-:Y:S11]  /*6bd0*/  ISETP.NE.AND P0, PT, R115, RZ, PT ;  /* 0x000000ff7300720c */ /* 0x000ff60003f05270 */
[----:B------:R-:W-:Y:S05]  /*6be0*/  @P1 IMAD R0, R105, 0x1000, R100 ;  /* 0x0000100069001824 */ /* 0x000fea00078e0264 */
[----:B------:R-:W-:Y:S05]  /*6bf0*/  @P1 IADD3 R2, PT, PT, R0, UR49, RZ ;  /* 0x0000003100021c10 */ /* 0x000fea000fffe0ff */
[----:B------:R-:W-:Y:S01]  /*6c00*/  @P1 IMAD.IADD R2, R2, 0x1, R125 ;  /* 0x0000000102021824 */ /* 0x000fe200078e027d */
[----:B------:R-:W-:Y:S06]  /*6c10*/  @P0 BRA `(.L_x_113) ;  /* 0x00000000000c0947 */ /* 0x000fec0003800000 */
[----:B------:R-:W-:Y:S04]  /*6c20*/  SHF.L.U32 R3, R104, 0x1f, RZ ;  /* 0x0000001f68037819 */ /* 0x000fe800000006ff */
[----:B------:R-:W2:Y:S02]  /*6c30*/  SYNCS.PHASECHK.TRANS64.TRYWAIT P0, [R32+URZ+0x110], R3 ;  /* 0x00011003200075a7 */ /* 0x000ea400080011ff */
[----:B--2---:R-:W-:Y:S05]  /*6c40*/  @!P0 BRA `(.L_x_114) ;  /* 0x0000001800e48947 */ /* 0x004fea0003800000 */
.L_x_113:
[----:B------:R-:W-:Y:S05]  /*6c50*/  BSYNC B0 ;  /* 0x0000000000007941 */ /* 0x000fea0003800000 */
.L_x_112:
[----:B------:R-:W-:Y:S01]  /*6c60*/  ISETP.NE.AND P0, PT, R124, RZ, PT ;  /* 0x000000ff7c00720c */ /* 0x000fe20003f05270 */
[----:B--2---:R-:W-:Y:S02]  /*6c70*/  VIADD R32, R32, 0x120 ;  /* 0x0000012020207836 */ /* 0x004fe40000000000 */
[----:B------:R-:W-:Y:S02]  /*6c80*/  IMAD.U32 R3, RZ, RZ, UR37 ;  /* 0x00000025ff037e24 */ /* 0x000fe4000f8e00ff */
[----:B------:R-:W-:Y:S03]  /*6c90*/  VIADD R105, R105, 0x1 ;  /* 0x0000000169697836 */ /* 0x000fe60000000000 */
[----:B------:R-:W-:Y:S05]  /*6ca0*/  PRMT R3, R3, 0x654, R32 ;  /* 0x0000065403037816 */ /* 0x000fea0000000020 */
[----:B------:R2:W3:Y:S04]  /*6cb0*/  @P0 LDS.128 R80, [R0+UR49+0x200] ;  /* 0x0002003100500984 */ /* 0x0004e80008000c00 */
[----:B------:R2:W4:Y:S01]  /*6cc0*/  @P0 LDS.128 R84, [R2+0x210] ;  /* 0x0002100002540984 */ /* 0x0005220000000c00 */
[C---:B------:R-:W-:Y:S01]  /*6cd0*/  ISETP.NE.AND P0, PT, R105.reuse, 0x2, PT ;  /* 0x000000026900780c */ /* 0x040fe20003f05270 */
[----:B------:R-:W-:Y:S01]  /*6ce0*/  @!PT LDS RZ, [RZ] ;  /* 0x00000000fffff984 */ /* 0x000fe20000000800 */
[----:B------:R-:W-:Y:S01]  /*6cf0*/  @!PT LDS RZ, [RZ] ;  /* 0x00000000fffff984 */ /* 0x000fe20000000800 */
[----:B------:R-:W-:Y:S01]  /*6d00*/  @!PT LDS RZ, [RZ] ;  /* 0x00000000fffff984 */ /* 0x000fe20000000800 */
[----:B------:R-:W-:Y:S01]  /*6d10*/  @!PT LDS RZ, [RZ] ;  /* 0x00000000fffff984 */ /* 0x000fe20000000800 */
[----:B------:R5:W-:Y:S06]  /*6d20*/  MEMBAR.ALL.CTA ;  /* 0x0000000000007992 */ /* 0x000bec0000008000 */
[----:B-----5:R-:W5:Y:S01]  /*6d30*/  FENCE.VIEW.ASYNC.S ;  /* 0x00000000000073c6 */ /* 0x020f620000000000 */
[----:B------:R-:W-:Y:S01]  /*6d40*/  SEL R105, R105, RZ, P0 ;  /* 0x000000ff69697207 */ /* 0x000fe20000000000 */
[----:B-----5:R5:W-:Y:S02]  /*6d50*/  SYNCS.ARRIVE.TRANS64.RED.A1T0 RZ, [R3+URZ], RZ ;  /* 0x000000ff03ff79a7 */ /* 0x020be400081004ff */
[----:B-----5:R-:W-:Y:S04]  /*6d60*/  SEL R3, RZ, 0x1, P0 ;  /* 0x00000001ff037807 */ /* 0x020fe80000000000 */
[----:B--23--:R-:W-:Y:S02]  /*6d70*/  LOP3.LUT R104, R104, R3, RZ, 0x3c, !PT ;  /* 0x0000000368687212 */ /* 0x00cfe400078e3cff */
.L_x_111:
[----:B------:R-:W-:Y:S05]  /*6d80*/  BSYNC B1 ;  /* 0x0000000000017941 */ /* 0x000fea0003800000 */
.L_x_110:
[----:B------:R-:W-:Y:S05]  /*6d90*/  VIADD R0, R48, 0x40 ;  /* 0x0000004030007836 */ /* 0x000fea0000000000 */
[----:B------:R-:W-:Y:S04]  /*6da0*/  SHF.R.U32.HI R0, RZ, 0x15, R0 ;  /* 0x00000015ff007819 */ /* 0x000fe80000011600 */
[----:B------:R-:W-:Y:S11]  /*6db0*/  LOP3.LUT P0, RZ, R0, 0x3, R101, 0x48, !PT ;  /* 0x0000000300ff7812 */ /* 0x000ff60007804865 */
[----:B------:R-:W-:Y:S02]  /*6dc0*/  @!UPT UIADD3 URZ, UPT, UPT, URZ, URZ, URZ ;  /* 0x000000fffffff290 */ /* 0x000fe4000fffe0ff */
[----:B------:R-:W-:Y:S05]  /*6dd0*/  @!P0 BRA `(.L_x_115) ;  /* 0x0000000000408947 */ /* 0x000fea0003800000 */
[----:B------:R-:W2:Y:S01]  /*6de0*/  LDCU.64 UR8, c[0x4][0x70] ;  /* 0x01000e00ff0877ac */ /* 0x000ea20008000a00 */
[----:B------:R-:W-:Y:S01]  /*6df0*/  MOV R3, 0x0 ;  /* 0x0000000000037802 */ /* 0x000fe20000000f00 */
[----:B------:R-:W-:Y:S02]  /*6e00*/  HFMA2 R12, -RZ, RZ, 0, 5.9604644775390625e-08 ;  /* 0x00000001ff0c7431 */ /* 0x000fe400000001ff */
[----:B------:R-:W-:Y:S02]  /*6e10*/  IMAD.MOV.U32 R8, RZ, RZ, 0x192 ;  /* 0x00000192ff087424 */ /* 0x000fe400078e00ff */
[----:B------:R-:W-:Y:S01]  /*6e20*/  IMAD.MOV.U32 R13, RZ, RZ, RZ ;  /* 0x000000ffff0d7224 */ /* 0x000fe200078e00ff */
[----:B------:R-:W3:Y:S01]  /*6e30*/  LDCU.64 UR6, c[0x4][0x78] ;  /* 0x01000f00ff0677ac */ /* 0x000ee20008000a00 */
[----:B------:R-:W1:Y:S01]  /*6e40*/  LDC.64 R2, c[0x4][R3] ;  /* 0x0100000003027b82 */ /* 0x000e620000000a00 */
[----:B------:R-:W5:Y:S01]  /*6e50*/  LDCU.64 UR4, c[0x4][0x10] ;  /* 0x01000200ff0477ac */ /* 0x000f620008000a00 */
[----:B--2---:R-:W-:Y:S01]  /*6e60*/  MOV R5, UR9 ;  /* 0x0000000900057c02 */ /* 0x004fe20008000f00 */
[----:B------:R-:W-:Y:S01]  /*6e70*/  IMAD.U32 R4, RZ, RZ, UR8 ;  /* 0x00000008ff047e24 */ /* 0x000fe2000f8e00ff */
[----:B---3--:R-:W-:Y:S01]  /*6e80*/  MOV R7, UR7 ;  /* 0x0000000700077c02 */ /* 0x008fe20008000f00 */
[----:B------:R-:W-:Y:S01]  /*6e90*/  IMAD.U32 R6, RZ, RZ, UR6 ;  /* 0x00000006ff067e24 */ /* 0x000fe2000f8e00ff */
[----:B-----5:R-:W-:Y:S01]  /*6ea0*/  MOV R11, UR5 ;  /* 0x00000005000b7c02 */ /* 0x020fe20008000f00 */
[----:B------:R-:W-:Y:S02]  /*6eb0*/  IMAD.U32 R10, RZ, RZ, UR4 ;  /* 0x00000004ff0a7e24 */ /* 0x000fe4000f8e00ff */
[----:B------:R-:W-:Y:S07]  /*6ec0*/  LEPC R20, `(.L_x_115) ;  /* 0x000000001014794e */ /* 0x000fee0000000000 */
[----:B-1--4-:R-:W-:Y:S05]  /*6ed0*/  CALL.ABS.NOINC R2 ;  /* 0x0000000002007343 */ /* 0x012fea0003c00000 */
.L_x_115:
[----:B------:R-:W-:Y:S01]  /*6ee0*/  ISETP.NE.AND P0, PT, R110, RZ, PT ;  /* 0x000000ff6e00720c */ /* 0x000fe20003f05270 */
[----:B------:R-:W-:Y:S05]  /*6ef0*/  WARPSYNC.ALL ;  /* 0x0000000000007948 */ /* 0x000fea0003800000 */
[----:B------:R-:W-:Y:S01]  /*6f00*/  R2UR UR4, R48 ;  /* 0x00000000300472ca */ /* 0x000fe200000e0000 */
[----:B------:R-:W-:Y:S01]  /*6f10*/  BSSY.RECONVERGENT B0, `(.L_x_116) ;  /* 0x000009c000007945 */ /* 0x000fe20003800200 */
[-C--:B------:R-:W-:Y:S02]  /*6f20*/  F2FP.F16.E5M2.UNPACK_B R51, R80.reuse ;  /* 0x00000050ff33723e */ /* 0x080fe400020004ff */
[----:B------:R-:W-:Y:S02]  /*6f30*/  F2FP.F16.E5M2.UNPACK_B R80, R80.H1 ;  /* 0x00000050ff50723e */ /* 0x000fe400030004ff */
[-C--:B------:R-:W-:Y:S01]  /*6f40*/  F2FP.F16.E5M2.UNPACK_B R55, R81.reuse ;  /* 0x00000051ff37723e */ /* 0x080fe200020004ff */
[--C-:B------:R-:W-:Y:S01]  /*6f50*/  HADD2.F32 R50, -RZ, R51.reuse.H0_H0 ;  /* 0x20000033ff327230 */ /* 0x100fe20000004100 */
[----:B------:R-:W-:Y:S01]  /*6f60*/  F2FP.F16.E5M2.UNPACK_B R81, R81.H1 ;  /* 0x00000051ff51723e */ /* 0x000fe200030004ff */
[----:B------:R-:W-:Y:S01]  /*6f70*/  HADD2.F32 R52, -RZ, R51.H1_H1 ;  /* 0x30000033ff347230 */ /* 0x000fe20000004100 */
[-C--:B------:R-:W-:Y:S01]  /*6f80*/  F2FP.F16.E5M2.UNPACK_B R59, R82.reuse ;  /* 0x00000052ff3b723e */ /* 0x080fe200020004ff */
[--C-:B------:R-:W-:Y:S01]  /*6f90*/  HADD2.F32 R51, -RZ, R80.reuse.H0_H0 ;  /* 0x20000050ff337230 */ /* 0x100fe20000004100 */
[----:B------:R-:W-:Y:S01]  /*6fa0*/  F2FP.F16.E5M2.UNPACK_B R82, R82.H1 ;  /* 0x00000052ff52723e */ /* 0x000fe200030004ff */
[----:B------:R-:W-:Y:S01]  /*6fb0*/  LDTM.16dp32bit_t0_t15.x32 R4, tmem[UR4+0x40] ;  /* 0x00004004000479ee */ /* 0x000fe20008a80000 */
[----:B------:R-:W2:Y:S01]  /*6fc0*/  LDTM.16dp32bit_t16_t31.x32 R4, tmem[UR4+0x60] ;  /* 0x00006004000479ee */ /* 0x000ea20008aa0000 */
[----:B------:R-:W-:Y:S01]  /*6fd0*/  NOP ;  /* 0x0000000000007918 */ /* 0x000fe20000000000 */
[--C-:B------:R-:W-:Y:S01]  /*6fe0*/  HADD2.F32 R53, -RZ, R55.reuse.H0_H0 ;  /* 0x20000037ff357230 */ /* 0x100fe20000004100 */
[----:B------:R-:W-:Y:S01]  /*6ff0*/  R2UR UR5, R113 ;  /* 0x00000000710572ca */ /* 0x000fe200000e0000 */
[----:B------:R-:W-:Y:S01]  /*7000*/  HADD2.F32 R56, -RZ, R55.H1_H1 ;  /* 0x30000037ff387230 */ /* 0x000fe20000004100 */
[----:B------:R-:W-:Y:S01]  /*7010*/  F2FP.F16.E5M2.UNPACK_B R63, R83 ;  /* 0x00000053ff3f723e */ /* 0x000fe200020004ff */
[--C-:B------:R-:W-:Y:S01]  /*7020*/  HADD2.F32 R57, -RZ, R59.reuse.H0_H0 ;  /* 0x2000003bff397230 */ /* 0x100fe20000004100 */
[----:B----4-:R-:W-:Y:S01]  /*7030*/  F2FP.F16.E5M2.UNPACK_B R67, R84 ;  /* 0x00000054ff43723e */ /* 0x010fe200020004ff */
[----:B------:R-:W-:Y:S01]  /*7040*/  HADD2.F32 R60, -RZ, R59.H1_H1 ;  /* 0x3000003bff3c7230 */ /* 0x000fe20000004100 */
[----:B------:R-:W-:Y:S01]  /*7050*/  F2FP.F16.E5M2.UNPACK_B R71, R85 ;  /* 0x00000055ff47723e */ /* 0x000fe200020004ff */
[--C-:B------:R-:W-:Y:S01]  /*7060*/  HADD2.F32 R61, -RZ, R63.reuse.H0_H0 ;  /* 0x2000003fff3d7230 */ /* 0x100fe20000004100 */
[----:B------:R-:W-:Y:S01]  /*7070*/  F2FP.F16.E5M2.UNPACK_B R75, R86 ;  /* 0x00000056ff4b723e */ /* 0x000fe200020004ff */
[----:B------:R-:W-:Y:S01]  /*7080*/  HADD2.F32 R64, -RZ, R63.H1_H1 ;  /* 0x3000003fff407230 */ /* 0x000fe20000004100 */
[----:B------:R-:W-:Y:S01]  /*7090*/  F2FP.F16.E5M2.UNPACK_B R77, R87 ;  /* 0x00000057ff4d723e */ /* 0x000fe200020004ff */
[--C-:B------:R-:W-:Y:S01]  /*70a0*/  HADD2.F32 R65, -RZ, R67.reuse.H0_H0 ;  /* 0x20000043ff417230 */ /* 0x100fe20000004100 */
[----:B------:R-:W-:Y:S01]  /*70b0*/  F2FP.F16.E5M2.UNPACK_B R83, R83.H1 ;  /* 0x00000053ff53723e */ /* 0x000fe200030004ff */
[----:B------:R-:W-:Y:S01]  /*70c0*/  UIADD3 UR5, UPT, UPT, UR5, 0x180, URZ ;  /* 0x0000018005057890 */ /* 0x000fe2000fffe0ff */
[----:B------:R-:W-:Y:S01]  /*70d0*/  HADD2.F32 R67, -RZ, R67.H1_H1 ;  /* 0x30000043ff437230 */ /* 0x000fe20000004100 */
[----:B------:R-:W-:Y:S01]  /*70e0*/  F2FP.F16.E5M2.UNPACK_B R84, R84.H1 ;  /* 0x00000054ff54723e */ /* 0x000fe200030004ff */
[--C-:B------:R-:W-:Y:S01]  /*70f0*/  HADD2.F32 R69, -RZ, R71.reuse.H0_H0 ;  /* 0x20000047ff457230 */ /* 0x100fe20000004100 */
[----:B------:R-:W-:Y:S01]  /*7100*/  UPRMT UR5, UR37, 0x654, UR5 ;  /* 0x0000065425057896 */ /* 0x000fe20008000005 */
[----:B------:R-:W-:Y:S01]  /*7110*/  HADD2.F32 R72, -RZ, R71.H1_H1 ;  /* 0x30000047ff487230 */ /* 0x000fe20000004100 */
[----:B------:R-:W-:Y:S01]  /*7120*/  F2FP.F16.E5M2.UNPACK_B R85, R85.H1 ;  /* 0x00000055ff55723e */ /* 0x000fe200030004ff */
[--C-:B------:R-:W-:Y:S02]  /*7130*/  HADD2.F32 R73, -RZ, R75.reuse.H0_H0 ;  /* 0x2000004bff497230 */ /* 0x100fe40000004100 */
[C---:B--2---:R-:W-:Y:S01]  /*7140*/  FMUL R4, R47.reuse, R4 ;  /* 0x000000042f047220 */ /* 0x044fe20000400000 */
[C---:B------:R-:W-:Y:S01]  /*7150*/  FMUL R5, R47.reuse, R5 ;  /* 0x000000052f057220 */ /* 0x040fe20000400000 */
[C---:B------:R-:W-:Y:S01]  /*7160*/  FMUL R8, R47.reuse, R8 ;  /* 0x000000082f087220 */ /* 0x040fe20000400000 */
[----:B------:R-:W-:Y:S01]  /*7170*/  FMUL R9, R47, R9 ;  /* 0x000000092f097220 */ /* 0x000fe20000400000 */
[C---:B------:R-:W-:Y:S01]  /*7180*/  FFMA R4, R49.reuse, R50, R4 ;  /* 0x0000003231047223 */ /* 0x040fe20000000004 */
[----:B------:R-:W-:Y:S01]  /*7190*/  SYNCS.ARRIVE.TRANS64.RED.A1T0 RZ, [UR5], RZ ;  /* 0x000000ffffff79a7 */ /* 0x000fe20008100405 */
        /* <DEDUP_REMOVED lines=18> */
[--C-:B------:R-:W-:Y:S02]  /*72c0*/  HADD2.F32 R55, -RZ, R81.reuse.H0_H0 ;  /* 0x20000051ff377230 */ /* 0x100fe40000004100 */
[----:B------:R-:W-:Y:S01]  /*72d0*/  FMUL R10, R47, R10 ;  /* 0x0000000a2f0a7220 */ /* 0x000fe20000400000 */
[C---:B------:R-:W-:Y:S01]  /*72e0*/  FFMA R6, R49.reuse, R51, R6 ;  /* 0x0000003331067223 */ /* 0x040fe20000000006 */
[----:B------:R-:W-:Y:S02]  /*72f0*/  HADD2.F32 R58, -RZ, R81.H1_H1 ;  /* 0x30000051ff3a7230 */ /* 0x000fe40000004100 */
[C---:B------:R-:W-:Y:S01]  /*7300*/  FFMA R7, R49.reuse, R54, R7 ;  /* 0x0000003631077223 */ /* 0x040fe20000000007 */
[C---:B------:R-:W-:Y:S01]  /*7310*/  FFMA R8, R49.reuse, R53, R8 ;  /* 0x0000003531087223 */ /* 0x040fe20000000008 */
[C---:B------:R-:W-:Y:S01]  /*7320*/  FFMA R9, R49.reuse, R56, R9 ;  /* 0x0000003831097223 */ /* 0x040fe20000000009 */
[----:B------:R-:W-:Y:S01]  /*7330*/  FFMA R10, R49, R55, R10 ;  /* 0x00000037310a7223 */ /* 0x000fe2000000000a */
[----:B------:R-:W-:Y:S01]  /*7340*/  HADD2.F32 R51, -RZ, R77.H0_H0 ;  /* 0x2000004dff337230 */ /* 0x000fe20000004100 */
[----:B-1----:R-:W-:Y:S01]  /*7350*/  F2FP.SATFINITE.E5M2.F32.PACK_AB_MERGE_C R116, R7, R6, RZ ;  /* 0x000000060774723e */ /* 0x002fe200048060ff */
[C---:B------:R-:W-:Y:S01]  /*7360*/  FMUL R11, R47.reuse, R11 ;  /* 0x0000000b2f0b7220 */ /* 0x040fe20000400000 */
[--C-:B------:R-:W-:Y:S02]  /*7370*/  HADD2.F32 R59, -RZ, R82.reuse.H0_H0 ;  /* 0x20000052ff3b7230 */ /* 0x100fe40000004100 */
[----:B------:R-:W-:Y:S01]  /*7380*/  FMUL R14, R47, R14 ;  /* 0x0000000e2f0e7220 */ /* 0x000fe20000400000 */
[----:B------:R-:W-:Y:S01]  /*7390*/  HADD2.F32 R62, -RZ, R82.H1_H1 ;  /* 0x30000052ff3e7230 */ /* 0x000fe20000004100 */
[----:B------:R-:W-:Y:S01]  /*73a0*/  F2FP.SATFINITE.E5M2.F32.PACK_AB_MERGE_C R116, R5, R4, R116 ;  /* 0x000000040574723e */ /* 0x000fe20004806074 */
[C---:B------:R-:W-:Y:S01]  /*73b0*/  FFMA R11, R49.reuse, R58, R11 ;  /* 0x0000003a310b7223 */ /* 0x040fe2000000000b */
[C---:B------:R-:W-:Y:S01]  /*73c0*/  FFMA R12, R49.reuse, R57, R12 ;  /* 0x00000039310c7223 */ /* 0x040fe2000000000c */
[C---:B------:R-:W-:Y:S01]  /*73d0*/  FFMA R13, R49.reuse, R60, R13 ;  /* 0x0000003c310d7223 */ /* 0x040fe2000000000d */
[----:B------:R-:W-:Y:S01]  /*73e0*/  F2FP.F16.E5M2.UNPACK_B R86, R86.H1 ;  /* 0x00000056ff56723e */ /* 0x000fe200030004ff */
[----:B------:R-:W-:Y:S01]  /*73f0*/  FFMA R14, R49, R59, R14 ;  /* 0x0000003b310e7223 */ /* 0x000fe2000000000e */
[----:B------:R-:W-:Y:S01]  /*7400*/  F2FP.SATFINITE.E5M2.F32.PACK_AB_MERGE_C R117, R11, R10, RZ ;  /* 0x0000000a0b75723e */ /* 0x000fe200048060ff */
[C---:B------:R-:W-:Y:S01]  /*7410*/  FMUL R15, R47.reuse, R15 ;  /* 0x0000000f2f0f7220 */ /* 0x040fe20000400000 */
[--C-:B------:R-:W-:Y:S02]  /*7420*/  HADD2.F32 R63, -RZ, R83.reuse.H0_H0 ;  /* 0x20000053ff3f7230 */ /* 0x100fe40000004100 */
[----:B------:R-:W-:Y:S01]  /*7430*/  FMUL R18, R47, R18 ;  /* 0x000000122f127220 */ /* 0x000fe20000400000 */
[----:B------:R-:W-:Y:S01]  /*7440*/  HADD2.F32 R66, -RZ, R83.H1_H1 ;  /* 0x30000053ff427230 */ /* 0x000fe20000004100 */
[----:B------:R-:W-:Y:S01]  /*7450*/  F2FP.SATFINITE.E5M2.F32.PACK_AB_MERGE_C R117, R9, R8, R117 ;  /* 0x000000080975723e */ /* 0x000fe20004806075 */
[C---:B------:R-:W-:Y:S01]  /*7460*/  FFMA R15, R49.reuse, R62, R15 ;  /* 0x0000003e310f7223 */ /* 0x040fe2000000000f */
[C---:B------:R-:W-:Y:S01]  /*7470*/  FFMA R16, R49.reuse, R61, R16 ;  /* 0x0000003d31107223 */ /* 0x040fe20000000010 */
[----:B------:R-:W-:Y:S01]  /*7480*/  FFMA R17, R49, R64, R17 ;  /* 0x0000004031117223 */ /* 0x000fe20000000011 */
[----:B------:R-:W-:Y:S01]  /*7490*/  FMUL R19, R47, R19 ;  /* 0x000000132f137220 */ /* 0x000fe20000400000 */
        /* <DEDUP_REMOVED lines=15> */
[----:B------:R-:W-:Y:S01]  /*7590*/  F2FP.F16.E5M2.UNPACK_B R87, R87.H1 ;  /* 0x00000057ff57723e */ /* 0x000fe200030004ff */
        /* <DEDUP_REMOVED lines=32> */
[----:B------:R-:W-:Y:S03]  /*77a0*/  IADD3 R79, PT, PT, R44, 0x1, RZ ;  /* 0x000000012c4f7810 */ /* 0x000fe60007ffe0ff */
        /* <DEDUP_REMOVED lines=9> */
[----:B------:R-:W-:Y:S02]  /*7840*/  UIADD3 UR8, UP0, UPT, UR52, 0x680, URZ ;  /* 0x0000068034087890 */ /* 0x000fe4000ff1e0ff */
[----:B------:R-:W-:Y:S02]  /*7850*/  UIADD3 UR5, UPT, UPT, UR41, 0x40, URZ ;  /* 0x0000004029057890 */ /* 0x000fe4000fffe0ff */
[----:B------:R-:W-:Y:S02]  /*7860*/  UIADD3 UR4, UPT, UPT, UR49, 0x3200, URZ ;  /* 0x0000320031047890 */ /* 0x000fe4000fffe0ff */
[----:B------:R-:W-:Y:S01]  /*7870*/  UIADD3.X UR9, UPT, UPT, URZ, UR53, URZ, UP0, !UPT ;  /* 0x00000035ff097290 */ /* 0x000fe200087fe4ff */
[----:B------:R-:W-:Y:S01]  /*7880*/  UMOV UR6, UR42 ;  /* 0x0000002a00067c82 */ /* 0x000fe20008000000 */
[----:B------:R-:W-:Y:S07]  /*7890*/  UMOV UR7, UR36 ;  /* 0x0000002400077c82 */ /* 0x000fee0008000000 */
[----:B------:R2:W-:Y:S01]  /*78a0*/  UTMASTG.3D [UR4], [UR8] ;  /* 0x00000004080073b5 */ /* 0x0005e20008010000 */
[----:B------:R0:W-:Y:S01]  /*78b0*/  UTMACMDFLUSH ;  /* 0x00000000000079b7 */ /* 0x0001e20000000000 */
[----:B--2---:R-:W-:Y:S04]  /*78c0*/  DEPBAR.LE SB0, 0x1 ;  /* 0x000080400000791a */ /* 0x004fe80000000000 */
.L_x_117:
[----:B------:R-:W-:Y:S05]  /*78d0*/  BSYNC.RECONVERGENT B0 ;  /* 0x0000000000007941 */ /* 0x000fea0003800200 */
.L_x_116:
[----:B------:R-:W-:Y:S01]  /*78e0*/  BAR.SYNC.DEFER_BLOCKING 0x1, 0x80 ;  /* 0x0042000000007b1d */ /* 0x000fe20000010000 */
[----:B------:R-:W-:Y:S01]  /*78f0*/  ISETP.NE.AND P2, PT, R111, RZ, PT ;  /* 0x000000ff6f00720c */ /* 0x000fe20003f45270 */
[----:B------:R-:W-:Y:S01]  /*7900*/  IMAD.IADD R20, R43, 0x1, R94 ;  /* 0x000000012b147824 */ /* 0x000fe200078e025e */
[----:B------:R-:W-:Y:S01]  /*7910*/  ISETP.NE.AND P0, PT, R112, 0x2, PT ;  /* 0x000000027000780c */ /* 0x000fe20003f05270 */
[----:B------:R-:W-:Y:S01]  /*7920*/  IMAD.IADD R21, R45, 0x1, R96 ;  /* 0x000000012d157824 */ /* 0x000fe200078e0260 */
[----:B------:R-:W-:Y:S02]  /*7930*/  ISETP.NE.AND P1, PT, R79, 0x4, PT ;  /* 0x000000044f00780c */ /* 0x000fe40003f25270 */
[----:B------:R-:W-:Y:S02]  /*7940*/  SEL R3, RZ, 0x1, P0 ;  /* 0x00000001ff037807 */ /* 0x000fe40000000000 */
[----:B------:R-:W-:Y:S02]  /*7950*/  SEL R0, RZ, 0x1, P1 ;  /* 0x00000001ff007807 */ /* 0x000fe40000800000 */
[----:B------:R-:W-:Y:S02]  /*7960*/  LOP3.LUT R106, R106, R3, RZ, 0x3c, !PT ;  /* 0x000000036a6a7212 */ /* 0x000fe400078e3cff */
[----:B------:R-:W-:Y:S02]  /*7970*/  LOP3.LUT R107, R107, R0, RZ, 0x3c, !PT ;  /* 0x000000006b6b7212 */ /* 0x000fe400078e3cff */
[----:B------:R-:W-:Y:S02]  /*7980*/  @P2 R2UR UR36, R103 ;  /* 0x00000000672422ca */ /* 0x000fe400000e0000 */
[----:B------:R-:W-:Y:S02]  /*7990*/  SEL R112, R112, RZ, P0 ;  /* 0x000000ff70707207 */ /* 0x000fe40000000000 */
[----:B------:R-:W-:Y:S01]  /*79a0*/  SEL R44, R79, RZ, P1 ;  /* 0x000000ff4f2c7207 */ /* 0x000fe20000800000 */
[----:B------:R-:W-:Y:S10]  /*79b0*/  @P2 BRA `(.L_x_118) ;  /* 0xffffffd400f82947 */ /* 0x000ff4000383ffff */
[----:B------:R-:W-:Y:S05]  /*79c0*/  EXIT ;  /* 0x000000000000794d */ /* 0x000fea0003800000 */
.L_x_20:
[----:B--2---:R2:W1:Y:S02]  /*79d0*/  SYNCS.PHASECHK.TRANS64.TRYWAIT P0, [R3+URZ+0x1b0], R2 ;  /* 0x0001b002030075a7 */ /* 0x00446400080011ff */
[----:B-1----:R-:W-:Y:S05]  /*79e0*/  @!P0 NANOSLEEP.SYNCS 0x989680 ;  /* 0x009896800000895d */ /* 0x002fea0003900000 */
[----:B------:R-:W1:Y:S02]  /*79f0*/  @!P0 SYNCS.PHASECHK.TRANS64 P0, [R3+URZ+0x1b0], R2 ;  /* 0x0001b002030085a7 */ /* 0x000e6400080010ff */
[----:B-1----:R-:W-:Y:S05]  /*7a00*/  @!P0 BRA `(.L_x_20) ;  /* 0xfffffffc00f08947 */ /* 0x002fea000383ffff */
[----:B------:R-:W-:Y:S05]  /*7a10*/  BRA `(.L_x_119) ;  /* 0xffffff9c00587947 */ /* 0x000fea000383ffff */
.L_x_23:
[----:B-1----:R-:W-:-:S07]  /*7a20*/  MOV R2, UR33 ;  /* 0x0000002100027c02 */ /* 0x002fce0008000f00 */
.L_x_120:
[----:B-1----:R1:W2:Y:S02]  /*7a30*/  SYNCS.PHASECHK.TRANS64.TRYWAIT P0, [R2+URZ+0x88], R5 ;  /* 0x00008805020075a7 */ /* 0x0022a400080011ff */
[----:B--2---:R-:W-:Y:S05]  /*7a40*/  @!P0 NANOSLEEP.SYNCS 0x989680 ;  /* 0x009896800000895d */ /* 0x004fea0003900000 */
[----:B------:R-:W2:Y:S02]  /*7a50*/  @!P0 SYNCS.PHASECHK.TRANS64 P0, [R2+URZ+0x88], R5 ;  /* 0x00008805020085a7 */ /* 0x000ea400080010ff */
[----:B--2---:R-:W-:Y:S05]  /*7a60*/  @!P0 BRA `(.L_x_120) ;  /* 0xfffffffc00f08947 */ /* 0x004fea000383ffff */
[----:B------:R-:W-:Y:S05]  /*7a70*/  BRA `(.L_x_22) ;  /* 0xffffff9c00a87947 */ /* 0x000fea000383ffff */
.L_x_29:
[----:B-1----:R-:W-:-:S07]  /*7a80*/  MOV R2, UR17 ;  /* 0x0000001100027c02 */ /* 0x002fce0008000f00 */
.L_x_121:
[----:B-1----:R1:W2:Y:S02]  /*7a90*/  SYNCS.PHASECHK.TRANS64.TRYWAIT P0, [R2+URZ+0x88], R5 ;  /* 0x00008805020075a7 */ /* 0x0022a400080011ff */
[----:B--2---:R-:W-:Y:S05]  /*7aa0*/  @!P0 NANOSLEEP.SYNCS 0x989680 ;  /* 0x009896800000895d */ /* 0x004fea0003900000 */
[----:B------:R-:W2:Y:S02]  /*7ab0*/  @!P0 SYNCS.PHASECHK.TRANS64 P0, [R2+URZ+0x88], R5 ;  /* 0x00008805020085a7 */ /* 0x000ea400080010ff */
[----:B--2---:R-:W-:Y:S05]  /*7ac0*/  @!P0 BRA `(.L_x_121) ;  /* 0xfffffffc00f08947 */ /* 0x004fea000383ffff */
[----:B------:R-:W-:Y:S05]  /*7ad0*/  BRA `(.L_x_28) ;  /* 0xffffffa000507947 */ /* 0x000fea000383ffff */
.L_x_33:
[----:B-1----:R1:W2:Y:S02]  /*7ae0*/  SYNCS.PHASECHK.TRANS64.TRYWAIT P0, [R2+URZ+0x140], R3 ;  /* 0x00014003020075a7 */ /* 0x0022a400080011ff */
[----:B--2---:R-:W-:Y:S05]  /*7af0*/  @!P0 NANOSLEEP.SYNCS 0x989680 ;  /* 0x009896800000895d */ /* 0x004fea0003900000 */
[----:B------:R-:W2:Y:S02]  /*7b00*/  @!P0 SYNCS.PHASECHK.TRANS64 P0, [R2+URZ+0x140], R3 ;  /* 0x00014003020085a7 */ /* 0x000ea400080010ff */
[----:B--2---:R-:W-:Y:S05]  /*7b10*/  @!P0 BRA `(.L_x_33) ;  /* 0xfffffffc00f08947 */ /* 0x004fea000383ffff */
[----:B------:R-:W-:Y:S05]  /*7b20*/  BRA `(.L_x_122) ;  /* 0xffffffa000e07947 */ /* 0x000fea000383ffff */
.L_x_37:
[----:B----4-:R-:W-:-:S07]  /*7b30*/  MOV R0, UR5 ;  /* 0x0000000500007c02 */ /* 0x010fce0008000f00 */
.L_x_123:
[----:B-1----:R1:W2:Y:S02]  /*7b40*/  SYNCS.PHASECHK.TRANS64.TRYWAIT P0, [R0+URZ], R3 ;  /* 0x00000003000075a7 */ /* 0x0022a400080011ff */
[----:B--2---:R-:W-:Y:S05]  /*7b50*/  @!P0 NANOSLEEP.SYNCS 0x989680 ;  /* 0x009896800000895d */ /* 0x004fea0003900000 */
[----:B------:R-:W2:Y:S02]  /*7b60*/  @!P0 SYNCS.PHASECHK.TRANS64 P0, [R0+URZ], R3 ;  /* 0x00000003000085a7 */ /* 0x000ea400080010ff */
[----:B--2---:R-:W-:Y:S05]  /*7b70*/  @!P0 BRA `(.L_x_123) ;  /* 0xfffffffc00f08947 */ /* 0x004fea000383ffff */
[----:B------:R-:W-:Y:S05]  /*7b80*/  BRA `(.L_x_124) ;  /* 0xffffffa800507947 */ /* 0x000fea000383ffff */
.L_x_38:
[----:B----4-:R-:W-:-:S07]  /*7b90*/  MOV R0, UR5 ;  /* 0x0000000500007c02 */ /* 0x010fce0008000f00 */
.L_x_125:
[----:B-1----:R1:W2:Y:S02]  /*7ba0*/  SYNCS.PHASECHK.TRANS64.TRYWAIT P0, [R0+URZ], R3 ;  /* 0x00000003000075a7 */ /* 0x0022a400080011ff */
[----:B--2---:R-:W-:Y:S05]  /*7bb0*/  @!P0 NANOSLEEP.SYNCS 0x989680 ;  /* 0x009896800000895d */ /* 0x004fea0003900000 */
[----:B------:R-:W2:Y:S02]  /*7bc0*/  @!P0 SYNCS.PHASECHK.TRANS64 P0, [R0+URZ], R3 ;  /* 0x00000003000085a7 */ /* 0x000ea400080010ff */
[----:B--2---:R-:W-:Y:S05]  /*7bd0*/  @!P0 BRA `(.L_x_125) ;  /* 0xfffffffc00f08947 */ /* 0x004fea000383ffff */
[----:B------:R-:W-:Y:S05]  /*7be0*/  BRA `(.L_x_126) ;  /* 0xffffffa8005c7947 */ /* 0x000fea000383ffff */
.L_x_39:
[----:B----4-:R-:W-:-:S07]  /*7bf0*/  MOV R0, UR5 ;  /* 0x0000000500007c02 */ /* 0x010fce0008000f00 */
.L_x_127:
[----:B-1----:R1:W2:Y:S02]  /*7c00*/  SYNCS.PHASECHK.TRANS64.TRYWAIT P0, [R0+URZ], R3 ;  /* 0x00000003000075a7 */ /* 0x0022a400080011ff */
[----:B--2---:R-:W-:Y:S05]  /*7c10*/  @!P0 NANOSLEEP.SYNCS 0x989680 ;  /* 0x009896800000895d */ /* 0x004fea0003900000 */
[----:B------:R-:W2:Y:S02]  /*7c20*/  @!P0 SYNCS.PHASECHK.TRANS64 P0, [R0+URZ], R3 ;  /* 0x00000003000085a7 */ /* 0x000ea400080010ff */
[----:B--2---:R-:W-:Y:S05]  /*7c30*/  @!P0 BRA `(.L_x_127) ;  /* 0xfffffffc00f08947 */ /* 0x004fea000383ffff */
[----:B------:R-:W-:Y:S05]  /*7c40*/  BRA `(.L_x_128) ;  /* 0xffffffa800687947 */ /* 0x000fea000383ffff */
.L_x_40:
[----:B----4-:R-:W-:-:S07]  /*7c50*/  MOV R0, UR5 ;  /* 0x0000000500007c02 */ /* 0x010fce0008000f00 */
.L_x_129:
[----:B-1----:R1:W2:Y:S02]  /*7c60*/  SYNCS.PHASECHK.TRANS64.TRYWAIT P0, [R0+URZ], R3 ;  /* 0x00000003000075a7 */ /* 0x0022a400080011ff */
[----:B--2---:R-:W-:Y:S05]  /*7c70*/  @!P0 NANOSLEEP.SYNCS 0x989680 ;  /* 0x009896800000895d */ /* 0x004fea0003900000 */
[----:B------:R-:W2:Y:S02]  /*7c80*/  @!P0 SYNCS.PHASECHK.TRANS64 P0, [R0+URZ], R3 ;  /* 0x00000003000085a7 */ /* 0x000ea400080010ff */
[----:B--2---:R-:W-:Y:S05]  /*7c90*/  @!P0 BRA `(.L_x_129) ;  /* 0xfffffffc00f08947 */ /* 0x004fea000383ffff */
[----:B------:R-:W-:Y:S05]  /*7ca0*/  BRA `(.L_x_130) ;  /* 0xffffffa800747947 */ /* 0x000fea000383ffff */
.L_x_41:
[----:B----4-:R-:W-:-:S07]  /*7cb0*/  MOV R0, UR5 ;  /* 0x0000000500007c02 */ /* 0x010fce0008000f00 */
.L_x_131:
[----:B-1----:R1:W2:Y:S02]  /*7cc0*/  SYNCS.PHASECHK.TRANS64.TRYWAIT P0, [R0+URZ], R3 ;  /* 0x00000003000075a7 */ /* 0x0022a400080011ff */
[----:B--2---:R-:W-:Y:S05]  /*7cd0*/  @!P0 NANOSLEEP.SYNCS 0x989680 ;  /* 0x009896800000895d */ /* 0x004fea0003900000 */
[----:B------:R-:W2:Y:S02]  /*7ce0*/  @!P0 SYNCS.PHASECHK.TRANS64 P0, [R0+URZ], R3 ;  /* 0x00000003000085a7 */ /* 0x000ea400080010ff */
[----:B--2---:R-:W-:Y:S05]  /*7cf0*/  @!P0 BRA `(.L_x_131) ;  /* 0xfffffffc00f08947 */ /* 0x004fea000383ffff */
[----:B------:R-:W-:Y:S05]  /*7d00*/  BRA `(.L_x_132) ;  /* 0xffffffa800807947 */ /* 0x000fea000383ffff */
.L_x_42:
[----:B----4-:R-:W-:-:S07]  /*7d10*/  MOV R0, UR5 ;  /* 0x0000000500007c02 */ /* 0x010fce0008000f00 */
.L_x_133:
[----:B-1----:R1:W2:Y:S02]  /*7d20*/  SYNCS.PHASECHK.TRANS64.TRYWAIT P0, [R0+URZ], R3 ;  /* 0x00000003000075a7 */ /* 0x0022a400080011ff */
[----:B--2---:R-:W-:Y:S05]  /*7d30*/  @!P0 NANOSLEEP.SYNCS 0x989680 ;  /* 0x009896800000895d */ /* 0x004fea0003900000 */
[----:B------:R-:W2:Y:S02]  /*7d40*/  @!P0 SYNCS.PHASECHK.TRANS64 P0, [R0+URZ], R3 ;  /* 0x00000003000085a7 */ /* 0x000ea400080010ff */
[----:B--2---:R-:W-:Y:S05]  /*7d50*/  @!P0 BRA `(.L_x_133) ;  /* 0xfffffffc00f08947 */ /* 0x004fea000383ffff */
[----:B------:R-:W-:Y:S05]  /*7d60*/  BRA `(.L_x_134) ;  /* 0xffffffa8008c7947 */ /* 0x000fea000383ffff */
.L_x_43:
[----:B----4-:R-:W-:-:S07]  /*7d70*/  MOV R0, UR5 ;  /* 0x0000000500007c02 */ /* 0x010fce0008000f00 */
.L_x_135:
[----:B-1----:R1:W2:Y:S02]  /*7d80*/  SYNCS.PHASECHK.TRANS64.TRYWAIT P0, [R0+URZ], R3 ;  /* 0x00000003000075a7 */ /* 0x0022a400080011ff */
[----:B--2---:R-:W-:Y:S05]  /*7d90*/  @!P0 NANOSLEEP.SYNCS 0x989680 ;  /* 0x009896800000895d */ /* 0x004fea0003900000 */
[----:B------:R-:W2:Y:S02]  /*7da0*/  @!P0 SYNCS.PHASECHK.TRANS64 P0, [R0+URZ], R3 ;  /* 0x00000003000085a7 */ /* 0x000ea400080010ff */
[----:B--2---:R-:W-:Y:S05]  /*7db0*/  @!P0 BRA `(.L_x_135) ;  /* 0xfffffffc00f08947 */ /* 0x004fea000383ffff */
[----:B------:R-:W-:Y:S05]  /*7dc0*/  BRA `(.L_x_136) ;  /* 0xffffffa800987947 */ /* 0x000fea000383ffff */
.L_x_44:
[----:B----4-:R-:W-:-:S07]  /*7dd0*/  MOV R0, UR5 ;  /* 0x0000000500007c02 */ /* 0x010fce0008000f00 */
.L_x_137:
[----:B-1----:R1:W2:Y:S02]  /*7de0*/  SYNCS.PHASECHK.TRANS64.TRYWAIT P0, [R0+URZ], R3 ;  /* 0x00000003000075a7 */ /* 0x0022a400080011ff */
[----:B--2---:R-:W-:Y:S05]  /*7df0*/  @!P0 NANOSLEEP.SYNCS 0x989680 ;  /* 0x009896800000895d */ /* 0x004fea0003900000 */
[----:B------:R-:W2:Y:S02]  /*7e00*/  @!P0 SYNCS.PHASECHK.TRANS64 P0, [R0+URZ], R3 ;  /* 0x00000003000085a7 */ /* 0x000ea400080010ff */
[----:B--2---:R-:W-:Y:S05]  /*7e10*/  @!P0 BRA `(.L_x_137) ;  /* 0xfffffffc00f08947 */ /* 0x004fea000383ffff */
[----:B------:R-:W-:Y:S05]  /*7e20*/  BRA `(.L_x_138) ;  /* 0xffffffa800a47947 */ /* 0x000fea000383ffff */
.L_x_45:
[----:B----4-:R-:W-:-:S07]  /*7e30*/  MOV R0, UR5 ;  /* 0x0000000500007c02 */ /* 0x010fce0008000f00 */
.L_x_139:
[----:B-1----:R1:W2:Y:S02]  /*7e40*/  SYNCS.PHASECHK.TRANS64.TRYWAIT P0, [R0+URZ], R3 ;  /* 0x00000003000075a7 */ /* 0x0022a400080011ff */
[----:B--2---:R-:W-:Y:S05]  /*7e50*/  @!P0 NANOSLEEP.SYNCS 0x989680 ;  /* 0x009896800000895d */ /* 0x004fea0003900000 */
[----:B------:R-:W2:Y:S02]  /*7e60*/  @!P0 SYNCS.PHASECHK.TRANS64 P0, [R0+URZ], R3 ;  /* 0x00000003000085a7 */ /* 0x000ea400080010ff */
[----:B--2---:R-:W-:Y:S05]  /*7e70*/  @!P0 BRA `(.L_x_139) ;  /* 0xfffffffc00f08947 */ /* 0x004fea000383ffff */
[----:B------:R-:W-:Y:S05]  /*7e80*/  BRA `(.L_x_140) ;  /* 0xffffffa800b07947 */ /* 0x000fea000383ffff */
.L_x_46:
[----:B----4-:R-:W-:-:S07]  /*7e90*/  MOV R0, UR5 ;  /* 0x0000000500007c02 */ /* 0x010fce0008000f00 */
.L_x_141:
[----:B-1----:R1:W2:Y:S02]  /*7ea0*/  SYNCS.PHASECHK.TRANS64.TRYWAIT P0, [R0+URZ], R3 ;  /* 0x00000003000075a7 */ /* 0x0022a400080011ff */
[----:B--2---:R-:W-:Y:S05]  /*7eb0*/  @!P0 NANOSLEEP.SYNCS 0x989680 ;  /* 0x009896800000895d */ /* 0x004fea0003900000 */
[----:B------:R-:W2:Y:S02]  /*7ec0*/  @!P0 SYNCS.PHASECHK.TRANS64 P0, [R0+URZ], R3 ;  /* 0x00000003000085a7 */ /* 0x000ea400080010ff */
[----:B--2---:R-:W-:Y:S05]  /*7ed0*/  @!P0 BRA `(.L_x_141) ;  /* 0xfffffffc00f08947 */ /* 0x004fea000383ffff */
[----:B------:R-:W-:Y:S05]  /*7ee0*/  BRA `(.L_x_142) ;  /* 0xffffffa800bc7947 */ /* 0x000fea000383ffff */
.L_x_47:
[----:B----4-:R-:W-:-:S07]  /*7ef0*/  MOV R0, UR5 ;  /* 0x0000000500007c02 */ /* 0x010fce0008000f00 */
.L_x_143:
[----:B-1----:R1:W2:Y:S02]  /*7f00*/  SYNCS.PHASECHK.TRANS64.TRYWAIT P0, [R0+URZ], R3 ;  /* 0x00000003000075a7 */ /* 0x0022a400080011ff */
[----:B--2---:R-:W-:Y:S05]  /*7f10*/  @!P0 NANOSLEEP.SYNCS 0x989680 ;  /* 0x009896800000895d */ /* 0x004fea0003900000 */
[----:B------:R-:W2:Y:S02]  /*7f20*/  @!P0 SYNCS.PHASECHK.TRANS64 P0, [R0+URZ], R3 ;  /* 0x00000003000085a7 */ /* 0x000ea400080010ff */
[----:B--2---:R-:W-:Y:S05]  /*7f30*/  @!P0 BRA `(.L_x_143) ;  /* 0xfffffffc00f08947 */ /* 0x004fea000383ffff */
[----:B------:R-:W-:Y:S05]  /*7f40*/  BRA `(.L_x_144) ;  /* 0xffffffa800c87947 */ /* 0x000fea000383ffff */
.L_x_48:
[----:B----4-:R-:W-:-:S07]  /*7f50*/  MOV R0, UR5 ;  /* 0x0000000500007c02 */ /* 0x010fce0008000f00 */
.L_x_145:
[----:B-1----:R1:W2:Y:S02]  /*7f60*/  SYNCS.PHASECHK.TRANS64.TRYWAIT P0, [R0+URZ], R3 ;  /* 0x00000003000075a7 */ /* 0x0022a400080011ff */
[----:B--2---:R-:W-:Y:S05]  /*7f70*/  @!P0 NANOSLEEP.SYNCS 0x989680 ;  /* 0x009896800000895d */ /* 0x004fea0003900000 */
[----:B------:R-:W2:Y:S02]  /*7f80*/  @!P0 SYNCS.PHASECHK.TRANS64 P0, [R0+URZ], R3 ;  /* 0x00000003000085a7 */ /* 0x000ea400080010ff */
[----:B--2---:R-:W-:Y:S05]  /*7f90*/  @!P0 BRA `(.L_x_145) ;  /* 0xfffffffc00f08947 */ /* 0x004fea000383ffff */
[----:B------:R-:W-:Y:S05]  /*7fa0*/  BRA `(.L_x_146) ;  /* 0xffffffa800d47947 */ /* 0x000fea000383ffff */
.L_x_49:
[----:B----4-:R-:W-:-:S07]  /*7fb0*/  MOV R0, UR5 ;  /* 0x0000000500007c02 */ /* 0x010fce0008000f00 */
.L_x_147:
[----:B-1----:R1:W2:Y:S02]  /*7fc0*/  SYNCS.PHASECHK.TRANS64.TRYWAIT P0, [R0+URZ], R3 ;  /* 0x00000003000075a7 */ /* 0x0022a400080011ff */
[----:B--2---:R-:W-:Y:S05]  /*7fd0*/  @!P0 NANOSLEEP.SYNCS 0x989680 ;  /* 0x009896800000895d */ /* 0x004fea0003900000 */
[----:B------:R-:W2:Y:S02]  /*7fe0*/  @!P0 SYNCS.PHASECHK.TRANS64 P0, [R0+URZ], R3 ;  /* 0x00000003000085a7 */ /* 0x000ea400080010ff */
[----:B--2---:R-:W-:Y:S05]  /*7ff0*/  @!P0 BRA `(.L_x_147) ;  /* 0xfffffffc00f08947 */ /* 0x004fea000383ffff */
[----:B------:R-:W-:Y:S05]  /*8000*/  BRA `(.L_x_148) ;  /* 0xffffffa800e07947 */ /* 0x000fea000383ffff */
.L_x_50:
[----:B----4-:R-:W-:-:S07]  /*8010*/  MOV R0, UR5 ;  /* 0x0000000500007c02 */ /* 0x010fce0008000f00 */
.L_x_149:
[----:B-1----:R1:W2:Y:S02]  /*8020*/  SYNCS.PHASECHK.TRANS64.TRYWAIT P0, [R0+URZ], R3 ;  /* 0x00000003000075a7 */ /* 0x0022a400080011ff */
[----:B--2---:R-:W-:Y:S05]  /*8030*/  @!P0 NANOSLEEP.SYNCS 0x989680 ;  /* 0x009896800000895d */ /* 0x004fea0003900000 */
[----:B------:R-:W2:Y:S02]  /*8040*/  @!P0 SYNCS.PHASECHK.TRANS64 P0, [R0+URZ], R3 ;  /* 0x00000003000085a7 */ /* 0x000ea400080010ff */
[----:B--2---:R-:W-:Y:S05]  /*8050*/  @!P0 BRA `(.L_x_149) ;  /* 0xfffffffc00f08947 */ /* 0x004fea000383ffff */
[----:B------:R-:W-:Y:S05]  /*8060*/  BRA `(.L_x_150) ;  /* 0xffffffa800ec7947 */ /* 0x000fea000383ffff */
.L_x_51:
[----:B----4-:R-:W-:-:S07]  /*8070*/  MOV R0, UR5 ;  /* 0x0000000500007c02 */ /* 0x010fce0008000f00 */
.L_x_151:
[----:B-1----:R1:W2:Y:S02]  /*8080*/  SYNCS.PHASECHK.TRANS64.TRYWAIT P0, [R0+URZ], R3 ;  /* 0x00000003000075a7 */ /* 0x0022a400080011ff */
[----:B--2---:R-:W-:Y:S05]  /*8090*/  @!P0 NANOSLEEP.SYNCS 0x989680 ;  /* 0x009896800000895d */ /* 0x004fea0003900000 */
[----:B------:R-:W2:Y:S02]  /*80a0*/  @!P0 SYNCS.PHASECHK.TRANS64 P0, [R0+URZ], R3 ;  /* 0x00000003000085a7 */ /* 0x000ea400080010ff */
[----:B--2---:R-:W-:Y:S05]  /*80b0*/  @!P0 BRA `(.L_x_151) ;  /* 0xfffffffc00f08947 */ /* 0x004fea000383ffff */
[----:B------:R-:W-:Y:S05]  /*80c0*/  BRA `(.L_x_152) ;  /* 0xffffffa800f87947 */ /* 0x000fea000383ffff */
.L_x_52:
[----:B----4-:R-:W-:-:S07]  /*80d0*/  MOV R0, UR5 ;  /* 0x0000000500007c02 */ /* 0x010fce0008000f00 */
.L_x_153:
[----:B-1----:R1:W2:Y:S02]  /*80e0*/  SYNCS.PHASECHK.TRANS64.TRYWAIT P0, [R0+URZ], R3 ;  /* 0x00000003000075a7 */ /* 0x0022a400080011ff */
[----:B--2---:R-:W-:Y:S05]  /*80f0*/  @!P0 NANOSLEEP.SYNCS 0x989680 ;  /* 0x009896800000895d */ /* 0x004fea0003900000 */
[----:B------:R-:W2:Y:S02]  /*8100*/  @!P0 SYNCS.PHASECHK.TRANS64 P0, [R0+URZ], R3 ;  /* 0x00000003000085a7 */ /* 0x000ea400080010ff */
[----:B--2---:R-:W-:Y:S05]  /*8110*/  @!P0 BRA `(.L_x_153) ;  /* 0xfffffffc00f08947 */ /* 0x004fea000383ffff */
[----:B------:R-:W-:Y:S05]  /*8120*/  BRA `(.L_x_154) ;  /* 0xffffffac00047947 */ /* 0x000fea000383ffff */
.L_x_55:
[----:B-1----:R1:W2:Y:S02]  /*8130*/  SYNCS.PHASECHK.TRANS64.TRYWAIT P0, [R0+URZ+0x1a0], R5 ;  /* 0x0001a005000075a7 */ /* 0x0022a400080011ff */
[----:B--2---:R-:W-:Y:S05]  /*8140*/  @!P0 NANOSLEEP.SYNCS 0x989680 ;  /* 0x009896800000895d */ /* 0x004fea0003900000 */
[----:B------:R-:W2:Y:S02]  /*8150*/  @!P0 SYNCS.PHASECHK.TRANS64 P0, [R0+URZ+0x1a0], R5 ;  /* 0x0001a005000085a7 */ /* 0x000ea400080010ff */
[----:B--2---:R-:W-:Y:S05]  /*8160*/  @!P0 BRA `(.L_x_55) ;  /* 0xfffffffc00f08947 */ /* 0x004fea000383ffff */
[----:B------:R-:W-:Y:S05]  /*8170*/  BRA `(.L_x_155) ;  /* 0xffffffac00607947 */ /* 0x000fea000383ffff */
.L_x_56:
[----:B------:R-:W-:-:S07]  /*8180*/  MOV R0, UR5 ;  /* 0x0000000500007c02 */ /* 0x000fce0008000f00 */
.L_x_156:
[----:B-1----:R1:W2:Y:S02]  /*8190*/  SYNCS.PHASECHK.TRANS64.TRYWAIT P0, [R0+URZ+0x150], R5 ;  /* 0x00015005000075a7 */ /* 0x0022a400080011ff */
[----:B--2---:R-:W-:Y:S05]  /*81a0*/  @!P0 NANOSLEEP.SYNCS 0x989680 ;  /* 0x009896800000895d */ /* 0x004fea0003900000 */
[----:B------:R-:W2:Y:S02]  /*81b0*/  @!P0 SYNCS.PHASECHK.TRANS64 P0, [R0+URZ+0x150], R5 ;  /* 0x00015005000085a7 */ /* 0x000ea400080010ff */
[----:B--2---:R-:W-:Y:S05]  /*81c0*/  @!P0 BRA `(.L_x_156) ;  /* 0xfffffffc00f08947 */ /* 0x004fea000383ffff */
[----:B------:R-:W-:Y:S05]  /*81d0*/  BRA `(.L_x_157) ;  /* 0xffffffac00707947 */ /* 0x000fea000383ffff */
.L_x_57:
[----:B-1----:R1:W2:Y:S02]  /*81e0*/  SYNCS.PHASECHK.TRANS64.TRYWAIT P1, [R0+URZ+0x140], R5 ;  /* 0x00014005000075a7 */ /* 0x0022a400080211ff */
[----:B--2---:R-:W-:Y:S05]  /*81f0*/  @!P1 NANOSLEEP.SYNCS 0x989680 ;  /* 0x009896800000995d */ /* 0x004fea0003900000 */
[----:B------:R-:W2:Y:S02]  /*8200*/  @!P1 SYNCS.PHASECHK.TRANS64 P1, [R0+URZ+0x140], R5 ;  /* 0x00014005000095a7 */ /* 0x000ea400080210ff */
[----:B--2---:R-:W-:Y:S05]  /*8210*/  @!P1 BRA `(.L_x_57) ;  /* 0xfffffffc00f09947 */ /* 0x004fea000383ffff */
[----:B------:R-:W-:Y:S05]  /*8220*/  BRA `(.L_x_158) ;  /* 0xffffffac00a07947 */ /* 0x000fea000383ffff */
.L_x_60:
[----:B------:R-:W-:-:S07]  /*8230*/  MOV R0, UR5 ;  /* 0x0000000500007c02 */ /* 0x000fce0008000f00 */
.L_x_159:
[----:B-1----:R1:W2:Y:S02]  /*8240*/  SYNCS.PHASECHK.TRANS64.TRYWAIT P0, [R0+URZ+0x150], R3 ;  /* 0x00015003000075a7 */ /* 0x0022a400080011ff */
[----:B--2---:R-:W-:Y:S05]  /*8250*/  @!P0 NANOSLEEP.SYNCS 0x989680 ;  /* 0x009896800000895d */ /* 0x004fea0003900000 */
[----:B------:R-:W2:Y:S02]  /*8260*/  @!P0 SYNCS.PHASECHK.TRANS64 P0, [R0+URZ+0x150], R3 ;  /* 0x00015003000085a7 */ /* 0x000ea400080010ff */
[----:B--2---:R-:W-:Y:S05]  /*8270*/  @!P0 BRA `(.L_x_159) ;  /* 0xfffffffc00f08947 */ /* 0x004fea000383ffff */
[----:B------:R-:W-:Y:S05]  /*8280*/  BRA `(.L_x_59) ;  /* 0xffffffac00f47947 */ /* 0x000fea000383ffff */
.L_x_67:
[----:B-1----:R1:W2:Y:S02]  /*8290*/  SYNCS.PHASECHK.TRANS64.TRYWAIT P1, [R0+URZ+0x140], R5 ;  /* 0x00014005000075a7 */ /* 0x0022a400080211ff */
[----:B--2---:R-:W-:Y:S05]  /*82a0*/  @!P1 NANOSLEEP.SYNCS 0x989680 ;  /* 0x009896800000995d */ /* 0x004fea0003900000 */
[----:B------:R-:W2:Y:S02]  /*82b0*/  @!P1 SYNCS.PHASECHK.TRANS64 P1, [R0+URZ+0x140], R5 ;  /* 0x00014005000095a7 */ /* 0x000ea400080210ff */
[----:B--2---:R-:W-:Y:S05]  /*82c0*/  @!P1 BRA `(.L_x_67) ;  /* 0xfffffffc00f09947 */ /* 0x004fea000383ffff */
[----:B------:R-:W-:Y:S05]  /*82d0*/  BRA `(.L_x_160) ;  /* 0xffffffb400507947 */ /* 0x000fea000383ffff */
.L_x_68:
[----:B------:R-:W-:-:S07]  /*82e0*/  MOV R3, UR8 ;  /* 0x0000000800037c02 */ /* 0x000fce0008000f00 */
.L_x_161:
[----:B-1----:R1:W2:Y:S02]  /*82f0*/  SYNCS.PHASECHK.TRANS64.TRYWAIT P0, [R3+URZ+0x180], R0 ;  /* 0x00018000030075a7 */ /* 0x0022a400080011ff */
[----:B--2---:R-:W-:Y:S05]  /*8300*/  @!P0 NANOSLEEP.SYNCS 0x989680 ;  /* 0x009896800000895d */ /* 0x004fea0003900000 */
[----:B------:R-:W2:Y:S02]  /*8310*/  @!P0 SYNCS.PHASECHK.TRANS64 P0, [R3+URZ+0x180], R0 ;  /* 0x00018000030085a7 */ /* 0x000ea400080010ff */
[----:B--2---:R-:W-:Y:S05]  /*8320*/  @!P0 BRA `(.L_x_161) ;  /* 0xfffffffc00f08947 */ /* 0x004fea000383ffff */
[----:B------:R-:W-:Y:S05]  /*8330*/  BRA `(.L_x_162) ;  /* 0xffffffb400a07947 */ /* 0x000fea000383ffff */
.L_x_71:
[----:B------:R-:W-:Y:S07]  /*8340*/  MOV R0, UR7 ;  /* 0x0000000700007c02 */ /* 0x000fee0008000f00 */
.L_x_163:
[----:B-1----:R1:W2:Y:S02]  /*8350*/  SYNCS.PHASECHK.TRANS64.TRYWAIT P0, [R0+URZ], R3 ;  /* 0x00000003000075a7 */ /* 0x0022a400080011ff */
[----:B--2---:R-:W-:Y:S05]  /*8360*/  @!P0 NANOSLEEP.SYNCS 0x989680 ;  /* 0x009896800000895d */ /* 0x004fea0003900000 */
[----:B------:R-:W2:Y:S02]  /*8370*/  @!P0 SYNCS.PHASECHK.TRANS64 P0, [R0+URZ], R3 ;  /* 0x00000003000085a7 */ /* 0x000ea400080010ff */
[----:B--2---:R-:W-:Y:S05]  /*8380*/  @!P0 BRA `(.L_x_163) ;  /* 0xfffffffc00f08947 */ /* 0x004fea000383ffff */
[----:B------:R-:W-:Y:S05]  /*8390*/  BRA `(.L_x_70) ;  /* 0xffffffb400bc7947 */ /* 0x000fea000383ffff */
.L_x_74:
[----:B------:R-:W-:-:S07]  /*83a0*/  MOV R0, UR5 ;  /* 0x0000000500007c02 */ /* 0x000fce0008000f00 */
.L_x_164:
[----:B--2---:R2:W3:Y:S02]  /*83b0*/  SYNCS.PHASECHK.TRANS64.TRYWAIT P0, [R0+URZ], R3 ;  /* 0x00000003000075a7 */ /* 0x0044e400080011ff */
[----:B---3--:R-:W-:Y:S05]  /*83c0*/  @!P0 NANOSLEEP.SYNCS 0x989680 ;  /* 0x009896800000895d */ /* 0x008fea0003900000 */
[----:B------:R-:W3:Y:S02]  /*83d0*/  @!P0 SYNCS.PHASECHK.TRANS64 P0, [R0+URZ], R3 ;  /* 0x00000003000085a7 */ /* 0x000ee400080010ff */
[----:B---3--:R-:W-:Y:S05]  /*83e0*/  @!P0 BRA `(.L_x_164) ;  /* 0xfffffffc00f08947 */ /* 0x008fea000383ffff */
[----:B------:R-:W-:Y:S05]  /*83f0*/  BRA `(.L_x_165) ;  /* 0xffffffb800707947 */ /* 0x000fea000383ffff */
.L_x_75:
[----:B------:R-:W-:-:S07]  /*8400*/  MOV R0, UR5 ;  /* 0x0000000500007c02 */ /* 0x000fce0008000f00 */
.L_x_166:
[----:B-1----:R1:W2:Y:S02]  /*8410*/  SYNCS.PHASECHK.TRANS64.TRYWAIT P0, [R0+URZ], R3 ;  /* 0x00000003000075a7 */ /* 0x0022a400080011ff */
[----:B--2---:R-:W-:Y:S05]  /*8420*/  @!P0 NANOSLEEP.SYNCS 0x989680 ;  /* 0x009896800000895d */ /* 0x004fea0003900000 */
[----:B------:R-:W2:Y:S02]  /*8430*/  @!P0 SYNCS.PHASECHK.TRANS64 P0, [R0+URZ], R3 ;  /* 0x00000003000085a7 */ /* 0x000ea400080010ff */
[----:B--2---:R-:W-:Y:S05]  /*8440*/  @!P0 BRA `(.L_x_166) ;  /* 0xfffffffc00f08947 */ /* 0x004fea000383ffff */
[----:B------:R-:W-:Y:S05]  /*8450*/  BRA `(.L_x_167) ;  /* 0xffffffb8007c7947 */ /* 0x000fea000383ffff */
.L_x_76:
[----:B------:R-:W-:-:S07]  /*8460*/  MOV R0, UR5 ;  /* 0x0000000500007c02 */ /* 0x000fce0008000f00 */
.L_x_168:
[----:B-1----:R1:W2:Y:S02]  /*8470*/  SYNCS.PHASECHK.TRANS64.TRYWAIT P0, [R0+URZ], R3 ;  /* 0x00000003000075a7 */ /* 0x0022a400080011ff */
[----:B--2---:R-:W-:Y:S05]  /*8480*/  @!P0 NANOSLEEP.SYNCS 0x989680 ;  /* 0x009896800000895d */ /* 0x004fea0003900000 */
[----:B------:R-:W2:Y:S02]  /*8490*/  @!P0 SYNCS.PHASECHK.TRANS64 P0, [R0+URZ], R3 ;  /* 0x00000003000085a7 */ /* 0x000ea400080010ff */
[----:B--2---:R-:W-:Y:S05]  /*84a0*/  @!P0 BRA `(.L_x_168) ;  /* 0xfffffffc00f08947 */ /* 0x004fea000383ffff */
[----:B------:R-:W-:Y:S05]  /*84b0*/  BRA `(.L_x_169) ;  /* 0xffffffb800887947 */ /* 0x000fea000383ffff */
.L_x_77:
[----:B------:R-:W-:-:S07]  /*84c0*/  MOV R0, UR7 ;  /* 0x0000000700007c02 */ /* 0x000fce0008000f00 */
.L_x_170:
[----:B-1----:R1:W2:Y:S02]  /*84d0*/  SYNCS.PHASECHK.TRANS64.TRYWAIT P0, [R0+URZ], R3 ;  /* 0x00000003000075a7 */ /* 0x0022a400080011ff */
[----:B--2---:R-:W-:Y:S05]  /*84e0*/  @!P0 NANOSLEEP.SYNCS 0x989680 ;  /* 0x009896800000895d */ /* 0x004fea0003900000 */
[----:B------:R-:W2:Y:S02]  /*84f0*/  @!P0 SYNCS.PHASECHK.TRANS64 P0, [R0+URZ], R3 ;  /* 0x00000003000085a7 */ /* 0x000ea400080010ff */
[----:B--2---:R-:W-:Y:S05]  /*8500*/  @!P0 BRA `(.L_x_170) ;  /* 0xfffffffc00f08947 */ /* 0x004fea000383ffff */
[----:B------:R-:W-:Y:S05]  /*8510*/  BRA `(.L_x_171) ;  /* 0xffffffb800947947 */ /* 0x000fea000383ffff */
.L_x_82:
[----:B--2---:R2:W3:Y:S02]  /*8520*/  SYNCS.PHASECHK.TRANS64.TRYWAIT P0, [R0+URZ+0x140], R3 ;  /* 0x00014003000075a7 */ /* 0x0044e400080011ff */
[----:B---3--:R-:W-:Y:S05]  /*8530*/  @!P0 NANOSLEEP.SYNCS 0x989680 ;  /* 0x009896800000895d */ /* 0x008fea0003900000 */
[----:B------:R-:W3:Y:S02]  /*8540*/  @!P0 SYNCS.PHASECHK.TRANS64 P0, [R0+URZ+0x140], R3 ;  /* 0x00014003000085a7 */ /* 0x000ee400080010ff */
[----:B---3--:R-:W-:Y:S05]  /*8550*/  @!P0 BRA `(.L_x_82) ;  /* 0xfffffffc00f08947 */ /* 0x008fea000383ffff */
[----:B------:R-:W-:Y:S05]  /*8560*/  BRA `(.L_x_172) ;  /* 0xffffffbc00987947 */ /* 0x000fea000383ffff */
.L_x_85:
[----:B------:R-:W-:Y:S07]  /*8570*/  MOV R0, UR7 ;  /* 0x0000000700007c02 */ /* 0x000fee0008000f00 */
.L_x_173:
[----:B--2---:R2:W3:Y:S02]  /*8580*/  SYNCS.PHASECHK.TRANS64.TRYWAIT P0, [R0+URZ+0x138], R3 ;  /* 0x00013803000075a7 */ /* 0x0044e400080011ff */
[----:B---3--:R-:W-:Y:S05]  /*8590*/  @!P0 NANOSLEEP.SYNCS 0x989680 ;  /* 0x009896800000895d */ /* 0x008fea0003900000 */
[----:B------:R-:W3:Y:S02]  /*85a0*/  @!P0 SYNCS.PHASECHK.TRANS64 P0, [R0+URZ+0x138], R3 ;  /* 0x00013803000085a7 */ /* 0x000ee400080010ff */
[----:B---3--:R-:W-:Y:S05]  /*85b0*/  @!P0 BRA `(.L_x_173) ;  /* 0xfffffffc00f08947 */ /* 0x008fea000383ffff */
[----:B------:R-:W-:Y:S05]  /*85c0*/  BRA `(.L_x_84) ;  /* 0xffffffc000787947 */ /* 0x000fea000383ffff */
.L_x_88:
[----:B--2---:R-:W-:Y:S07]  /*85d0*/  MOV R3, UR7 ;  /* 0x0000000700037c02 */ /* 0x004fee0008000f00 */
.L_x_174:
[----:B-1----:R1:W2:Y:S02]  /*85e0*/  SYNCS.PHASECHK.TRANS64.TRYWAIT P0, [R3+URZ+0x120], R12 ;  /* 0x0001200c030075a7 */ /* 0x0022a400080011ff */
[----:B--2---:R-:W-:Y:S05]  /*85f0*/  @!P0 NANOSLEEP.SYNCS 0x989680 ;  /* 0x009896800000895d */ /* 0x004fea0003900000 */
[----:B------:R-:W2:Y:S02]  /*8600*/  @!P0 SYNCS.PHASECHK.TRANS64 P0, [R3+URZ+0x120], R12 ;  /* 0x0001200c030085a7 */ /* 0x000ea400080010ff */
[----:B--2---:R-:W-:Y:S05]  /*8610*/  @!P0 BRA `(.L_x_174) ;  /* 0xfffffffc00f08947 */ /* 0x004fea000383ffff */
[----:B------:R-:W-:Y:S05]  /*8620*/  BRA `(.L_x_175) ;  /* 0xffffffc000f07947 */ /* 0x000fea000383ffff */
.L_x_89:
[----:B------:R-:W-:Y:S07]  /*8630*/  MOV R3, UR7 ;  /* 0x0000000700037c02 */ /* 0x000fee0008000f00 */
.L_x_176:
[----:B-1----:R1:W2:Y:S02]  /*8640*/  SYNCS.PHASECHK.TRANS64.TRYWAIT P0, [R3+URZ+0x128], R12 ;  /* 0x0001280c030075a7 */ /* 0x0022a400080011ff */
[----:B--2---:R-:W-:Y:S05]  /*8650*/  @!P0 NANOSLEEP.SYNCS 0x989680 ;  /* 0x009896800000895d */ /* 0x004fea0003900000 */
[----:B------:R-:W2:Y:S02]  /*8660*/  @!P0 SYNCS.PHASECHK.TRANS64 P0, [R3+URZ+0x128], R12 ;  /* 0x0001280c030085a7 */ /* 0x000ea400080010ff */
[----:B--2---:R-:W-:Y:S05]  /*8670*/  @!P0 BRA `(.L_x_176) ;  /* 0xfffffffc00f08947 */ /* 0x004fea000383ffff */
[----:B------:R-:W-:Y:S05]  /*8680*/  BRA `(.L_x_177) ;  /* 0xffffffc400707947 */ /* 0x000fea000383ffff */
.L_x_91:
[----:B------:R-:W-:-:S07]  /*8690*/  MOV R0, UR7 ;  /* 0x0000000700007c02 */ /* 0x000fce0008000f00 */
.L_x_178:
[----:B-1----:R1:W3:Y:S02]  /*86a0*/  SYNCS.PHASECHK.TRANS64.TRYWAIT P0, [R0+URZ+0x120], R3 ;  /* 0x00012003000075a7 */ /* 0x0022e400080011ff */
[----:B---3--:R-:W-:Y:S05]  /*86b0*/  @!P0 NANOSLEEP.SYNCS 0x989680 ;  /* 0x009896800000895d */ /* 0x008fea0003900000 */
[----:B------:R-:W3:Y:S02]  /*86c0*/  @!P0 SYNCS.PHASECHK.TRANS64 P0, [R0+URZ+0x120], R3 ;  /* 0x00012003000085a7 */ /* 0x000ee400080010ff */
[----:B---3--:R-:W-:Y:S05]  /*86d0*/  @!P0 BRA `(.L_x_178) ;  /* 0xfffffffc00f08947 */ /* 0x008fea000383ffff */
[----:B------:R-:W-:Y:S05]  /*86e0*/  BRA `(.L_x_179) ;  /* 0xffffffc400e07947 */ /* 0x000fea000383ffff */
.L_x_93:
[----:B--2---:R2:W4:Y:S02]  /*86f0*/  SYNCS.PHASECHK.TRANS64.TRYWAIT P0, [R0+URZ+0x140], R3 ;  /* 0x00014003000075a7 */ /* 0x00452400080011ff */
[----:B----4-:R-:W-:Y:S05]  /*8700*/  @!P0 NANOSLEEP.SYNCS 0x989680 ;  /* 0x009896800000895d */ /* 0x010fea0003900000 */
[----:B------:R-:W4:Y:S02]  /*8710*/  @!P0 SYNCS.PHASECHK.TRANS64 P0, [R0+URZ+0x140], R3 ;  /* 0x00014003000085a7 */ /* 0x000f2400080010ff */
[----:B----4-:R-:W-:Y:S05]  /*8720*/  @!P0 BRA `(.L_x_93) ;  /* 0xfffffffc00f08947 */ /* 0x010fea000383ffff */
[----:B------:R-:W-:Y:S05]  /*8730*/  BRA `(.L_x_180) ;  /* 0xffffffc800ac7947 */ /* 0x000fea000383ffff */
.L_x_104:
[----:B-1----:R1:W3:Y:S02]  /*8740*/  SYNCS.PHASECHK.TRANS64.TRYWAIT P1, [R0+URZ+0x110], R3 ;  /* 0x00011003000075a7 */ /* 0x0022e400080211ff */
[----:B---3--:R-:W-:Y:S05]  /*8750*/  @!P1 NANOSLEEP.SYNCS 0x989680 ;  /* 0x009896800000995d */ /* 0x008fea0003900000 */
[----:B------:R-:W3:Y:S02]  /*8760*/  @!P1 SYNCS.PHASECHK.TRANS64 P1, [R0+URZ+0x110], R3 ;  /* 0x00011003000095a7 */ /* 0x000ee400080210ff */
[----:B---3--:R-:W-:Y:S05]  /*8770*/  @!P1 BRA `(.L_x_104) ;  /* 0xfffffffc00f09947 */ /* 0x008fea000383ffff */
[----:B------:R-:W-:Y:S05]  /*8780*/  BRA `(.L_x_103) ;  /* 0xffffffd400c47947 */ /* 0x000fea000383ffff */
.L_x_106:
[----:B-1----:R1:W4:Y:S02]  /*8790*/  SYNCS.PHASECHK.TRANS64.TRYWAIT P0, [R113+URZ+0x160], R2 ;  /* 0x00016002710075a7 */ /* 0x00232400080011ff */
[----:B----4-:R-:W-:Y:S05]  /*87a0*/  @!P0 NANOSLEEP.SYNCS 0x989680 ;  /* 0x009896800000895d */ /* 0x010fea0003900000 */
[----:B------:R-:W4:Y:S02]  /*87b0*/  @!P0 SYNCS.PHASECHK.TRANS64 P0, [R113+URZ+0x160], R2 ;  /* 0x00016002710085a7 */ /* 0x000f2400080010ff */
[----:B----4-:R-:W-:Y:S05]  /*87c0*/  @!P0 BRA `(.L_x_106) ;  /* 0xfffffffc00f08947 */ /* 0x010fea000383ffff */
[----:B------:R-:W-:Y:S05]  /*87d0*/  BRA `(.L_x_105) ;  /* 0xffffffd800187947 */ /* 0x000fea000383ffff */
.L_x_114:
[----:B--2---:R2:W3:Y:S02]  /*87e0*/  SYNCS.PHASECHK.TRANS64.TRYWAIT P0, [R32+URZ+0x110], R3 ;  /* 0x00011003200075a7 */ /* 0x0044e400080011ff */
[----:B---3--:R-:W-:Y:S05]  /*87f0*/  @!P0 NANOSLEEP.SYNCS 0x989680 ;  /* 0x009896800000895d */ /* 0x008fea0003900000 */
[----:B------:R-:W3:Y:S02]  /*8800*/  @!P0 SYNCS.PHASECHK.TRANS64 P0, [R32+URZ+0x110], R3 ;  /* 0x00011003200085a7 */ /* 0x000ee400080010ff */
[----:B---3--:R-:W-:Y:S05]  /*8810*/  @!P0 BRA `(.L_x_114) ;  /* 0xfffffffc00f08947 */ /* 0x008fea000383ffff */
[----:B------:R-:W-:Y:S05]  /*8820*/  BRA `(.L_x_113) ;  /* 0xffffffe400087947 */ /* 0x000fea000383ffff */
        .weak           $__internal_0_$__cuda_sm10x_tcgen05_guardrail_trap_col_being_dealloced_not_returned_by_alloc
        .type           $__internal_0_$__cuda_sm10x_tcgen05_guardrail_trap_col_being_dealloced_not_returned_by_alloc,@function
        .size           $__internal_0_$__cuda_sm10x_tcgen05_guardrail_trap_col_being_dealloced_not_returned_by_alloc,($__internal_1_$__cuda_sm10x_tcgen05_guardrail_trap_phase_invalid_during_alloc - $__internal_0_$__cuda_sm10x_tcgen05_guardrail_trap_col_being_dealloced_not_returned_by_alloc)
$__internal_0_$__cuda_sm10x_tcgen05_guardrail_trap_col_being_dealloced_not_returned_by_alloc:
[----:B------:R-:W-:Y:S05]  /*8830*/  BPT.TRAP 0x1 ;  /* 0x000000040000795c */ /* 0x000fea0000300000 */
[----:B------:R-:W-:-:S04]  /*8840*/  HFMA2 R3, -RZ, RZ, 0, 0 ;  /* 0x00000000ff037431 */ /* 0x000fc800000001ff */
[----:B------:R-:W-:Y:S05]  /*8850*/  RET.REL.NODEC R2 `(_ZN7cutlass13device_kernelINS_4gemm6kernel13GemmUniversalIN4cute5tupleIJiiiiEEENS1_10collective13CollectiveMmaINS1_35MainloopSm100TmaUmmaWarpSpecializedILi17ELi2ELi4ENS5_IJNS4_1CILi1EEESB_SB_EEEEENS5_IJNSA_ILi64EEENSA_ILi128EEESE_EEENS_12float_e5m2_tENS5_IJSB_llEEENS_12float_e4m3_tENS5_IJlSB_lEEENS4_8TiledMMAINS4_8MMA_AtomIJNS4_10MMA_TraitsINS4_19SM100_MMA_F8F6F4_SSEJSH_SJ_fSE_SF_NS4_17integral_constantINS4_4UMMA5MajorELSR_1EEENSP_ISR_LSR_0EEENSP_INSQ_7ScaleInELSU_0EEESV_EEEEEENS4_6LayoutISC_NS5_IJNSA_ILi0EEESZ_SZ_EEEEENS5_IJNS4_10UnderscoreES12_S12_EEEEENS4_13SM90_TMA_LOADENS4_14ComposedLayoutINS4_7SwizzleILi2ELi4ELi3EEENS4_18smem_ptr_flag_bitsILi8EEENSY_INS5_IJSE_NSA_ILi8EEEEEENS5_IJSB_SE_EEEEEEEvNS4_8identityES15_NS16_IS18_S1A_NSY_INS5_IJS1B_SE_EEENS5_IJSE_SB_EEEEEEEvS1G_EENS_8epilogue10collective18CollectiveEpilogueINS1M_23Sm100TmaWarpSpecializedILi2ELi2ELi32ELb0ELb0EEEJSG_NS5_IJNSY_ISE_SB_EES1R_EEESH_SK_SH_SK_NS1M_6fusion15FusionCallbacksIS1Q_NS1T_17LinearCombinationISH_fSH_fLNS_15FloatRoundStyleE2EEESG_S1S_JEEENS4_5SM1004TMEM4LOAD26SM100_TMEM_LOAD_16dp32b32xES15_S1K_NS4_39AutoVectorizingCopyWithAssumedAlignmentILi128EEENS4_14SM90_TMA_STOREES1K_S24_S24_EEEvvEEEEvNT_6ParamsE) ;  /* 0xffffff7402e87950 */ /* 0x000fea0003c3ffff */
        .weak           $__internal_1_$__cuda_sm10x_tcgen05_guardrail_trap_phase_invalid_during_alloc
        .type           $__internal_1_$__cuda_sm10x_tcgen05_guardrail_trap_phase_invalid_during_alloc,@function
        .size           $__internal_1_$__cuda_sm10x_tcgen05_guardrail_trap_phase_invalid_during_alloc,($__internal_2_$__cuda_sm10x_tcgen05_guardrail_trap_unallocated_columns_being_dealloced - $__internal_1_$__cuda_sm10x_tcgen05_guardrail_trap_phase_invalid_during_alloc)
$__internal_1_$__cuda_sm10x_tcgen05_guardrail_trap_phase_invalid_during_alloc:
[----:B------:R-:W-:Y:S05]  /*8860*/  BPT.TRAP 0x1 ;  /* 0x000000040000795c */ /* 0x000fea0000300000 */
[----:B------:R-:W-:-:S04]  /*8870*/  MOV R3, 0x0 ;  /* 0x0000000000037802 */ /* 0x000fc80000000f00 */
[----:B------:R-:W-:Y:S05]  /*8880*/  RET.REL.NODEC R2 `(_ZN7cutlass13device_kernelINS_4gemm6kernel13GemmUniversalIN4cute5tupleIJiiiiEEENS1_10collective13CollectiveMmaINS1_35MainloopSm100TmaUmmaWarpSpecializedILi17ELi2ELi4ENS5_IJNS4_1CILi1EEESB_SB_EEEEENS5_IJNSA_ILi64EEENSA_ILi128EEESE_EEENS_12float_e5m2_tENS5_IJSB_llEEENS_12float_e4m3_tENS5_IJlSB_lEEENS4_8TiledMMAINS4_8MMA_AtomIJNS4_10MMA_TraitsINS4_19SM100_MMA_F8F6F4_SSEJSH_SJ_fSE_SF_NS4_17integral_constantINS4_4UMMA5MajorELSR_1EEENSP_ISR_LSR_0EEENSP_INSQ_7ScaleInELSU_0EEESV_EEEEEENS4_6LayoutISC_NS5_IJNSA_ILi0EEESZ_SZ_EEEEENS5_IJNS4_10UnderscoreES12_S12_EEEEENS4_13SM90_TMA_LOADENS4_14ComposedLayoutINS4_7SwizzleILi2ELi4ELi3EEENS4_18smem_ptr_flag_bitsILi8EEENSY_INS5_IJSE_NSA_ILi8EEEEEENS5_IJSB_SE_EEEEEEEvNS4_8identityES15_NS16_IS18_S1A_NSY_INS5_IJS1B_SE_EEENS5_IJSE_SB_EEEEEEEvS1G_EENS_8epilogue10collective18CollectiveEpilogueINS1M_23Sm100TmaWarpSpecializedILi2ELi2ELi32ELb0ELb0EEEJSG_NS5_IJNSY_ISE_SB_EES1R_EEESH_SK_SH_SK_NS1M_6fusion15FusionCallbacksIS1Q_NS1T_17LinearCombinationISH_fSH_fLNS_15FloatRoundStyleE2EEESG_S1S_JEEENS4_5SM1004TMEM4LOAD26SM100_TMEM_LOAD_16dp32b32xES15_S1K_NS4_39AutoVectorizingCopyWithAssumedAlignmentILi128EEENS4_14SM90_TMA_STOREES1K_S24_S24_EEEvvEEEEvNT_6ParamsE) ;  /* 0xffffff7402dc7950 */ /* 0x000fea0003c3ffff */
        .weak           $__internal_2_$__cuda_sm10x_tcgen05_guardrail_trap_unallocated_columns_being_dealloced
        .type           $__internal_2_$__cuda_sm10x_tcgen05_guardrail_trap_unallocated_columns_being_dealloced,@function
        .size           $__internal_2_$__cuda_sm10x_tcgen05_guardrail_trap_unallocated_columns_being_dealloced,(.L_x_182 - $__internal_2_$__cuda_sm10x_tcgen05_guardrail_trap_unallocated_columns_being_dealloced)
$__internal_2_$__cuda_sm10x_tcgen05_guardrail_trap_unallocated_columns_being_dealloced:
[----:B------:R-:W-:Y:S05]  /*8890*/  BPT.TRAP 0x1 ;  /* 0x000000040000795c */ /* 0x000fea0000300000 */
[----:B------:R-:W-:-:S04]  /*88a0*/  HFMA2 R3, -RZ, RZ, 0, 0 ;  /* 0x00000000ff037431 */ /* 0x000fc800000001ff */
[----:B------:R-:W-:Y:S05]  /*88b0*/  RET.REL.NODEC R2 `(_ZN7cutlass13device_kernelINS_4gemm6kernel13GemmUniversalIN4cute5tupleIJiiiiEEENS1_10collective13CollectiveMmaINS1_35MainloopSm100TmaUmmaWarpSpecializedILi17ELi2ELi4ENS5_IJNS4_1CILi1EEESB_SB_EEEEENS5_IJNSA_ILi64EEENSA_ILi128EEESE_EEENS_12float_e5m2_tENS5_IJSB_llEEENS_12float_e4m3_tENS5_IJlSB_lEEENS4_8TiledMMAINS4_8MMA_AtomIJNS4_10MMA_TraitsINS4_19SM100_MMA_F8F6F4_SSEJSH_SJ_fSE_SF_NS4_17integral_constantINS4_4UMMA5MajorELSR_1EEENSP_ISR_LSR_0EEENSP_INSQ_7ScaleInELSU_0EEESV_EEEEEENS4_6LayoutISC_NS5_IJNSA_ILi0EEESZ_SZ_EEEEENS5_IJNS4_10UnderscoreES12_S12_EEEEENS4_13SM90_TMA_LOADENS4_14ComposedLayoutINS4_7SwizzleILi2ELi4ELi3EEENS4_18smem_ptr_flag_bitsILi8EEENSY_INS5_IJSE_NSA_ILi8EEEEEENS5_IJSB_SE_EEEEEEEvNS4_8identityES15_NS16_IS18_S1A_NSY_INS5_IJS1B_SE_EEENS5_IJSE_SB_EEEEEEEvS1G_EENS_8epilogue10collective18CollectiveEpilogueINS1M_23Sm100TmaWarpSpecializedILi2ELi2ELi32ELb0ELb0EEEJSG_NS5_IJNSY_ISE_SB_EES1R_EEESH_SK_SH_SK_NS1M_6fusion15FusionCallbacksIS1Q_NS1T_17LinearCombinationISH_fSH_fLNS_15FloatRoundStyleE2EEESG_S1S_JEEENS4_5SM1004TMEM4LOAD26SM100_TMEM_LOAD_16dp32b32xES15_S1K_NS4_39AutoVectorizingCopyWithAssumedAlignmentILi128EEENS4_14SM90_TMA_STOREES1K_S24_S24_EEEvvEEEEvNT_6ParamsE) ;  /* 0xffffff7402d07950 */ /* 0x000fea0003c3ffff */
.L_x_181:
[----:B------:R-:W-:-:S00]  /*88c0*/  BRA `(.L_x_181) ;  /* 0xfffffffc00fc7947 */ /* 0x000fc0000383ffff */
[----:B------:R-:W-:-:S00]  /*88d0*/  NOP ;  /* 0x0000000000007918 */ /* 0x000fc00000000000 */
        /* <DEDUP_REMOVED lines=10> */
.L_x_182:


//--------------------- .nv.global.init           --------------------------
	.section	.nv.global.init,"aw",@progbits
.nv.global.init:
	.type		$str$27,@object
	.size		$str$27,($str$28 - $str$27)
$str$27:
        /*0000*/ 	.byte	0x28, 0x61, 0x64, 0x64, 0x72, 0x65, 0x73, 0x73, 0x20, 0x26, 0x20, 0x6d, 0x61, 0x73, 0x6b, 0x29
        /*0010*/ 	.byte	0x20, 0x3d, 0x3d, 0x20, 0x30, 0x00
	.type		$str$28,@object
	.size		$str$28,($str$26 - $str$28)
$str$28:
        /*0016*/ 	.byte	0x2f, 0x74, 0x6d, 0x70, 0x2f, 0x63, 0x75, 0x74, 0x6c, 0x61, 0x73, 0x73, 0x5f, 0x73, 0x77, 0x65
        /*0026*/ 	.byte	0x65, 0x70, 0x5f, 0x73, 0x72, 0x63, 0x2f, 0x69, 0x6e, 0x63, 0x6c, 0x75, 0x64, 0x65, 0x2f, 0x63
        /*0036*/ 	.byte	0x75, 0x74, 0x65, 0x2f, 0x70, 0x6f, 0x69, 0x6e, 0x74, 0x65, 0x72, 0x5f, 0x66, 0x6c, 0x61, 0x67
        /*0046*/ 	.byte	0x67, 0x65, 0x64, 0x2e, 0x68, 0x70, 0x70, 0x00
	.type		$str$26,@object
	.size		$str$26,($str$25 - $str$26)
$str$26:
        /*004e*/ 	.byte	0x2f, 0x74, 0x6d, 0x70, 0x2f, 0x63, 0x75, 0x74, 0x6c, 0x61, 0x73, 0x73, 0x5f, 0x73, 0x77, 0x65
        /*005e*/ 	.byte	0x65, 0x70, 0x5f, 0x73, 0x72, 0x63, 0x2f, 0x69, 0x6e, 0x63, 0x6c, 0x75, 0x64, 0x65, 0x2f, 0x63
        /*006e*/ 	.byte	0x75, 0x74, 0x65, 0x2f, 0x61, 0x74, 0x6f, 0x6d, 0x2f, 0x63, 0x6f, 0x70, 0x79, 0x5f, 0x74, 0x72
        /*007e*/ 	.byte	0x61, 0x69, 0x74, 0x73, 0x5f, 0x73, 0x6d, 0x31, 0x30, 0x30, 0x2e, 0x68, 0x70, 0x70, 0x00
	.type		$str$25,@object
	.size		$str$25,(__unnamed_1 - $str$25)
$str$25:
        /*008d*/ 	.byte	0x28, 0x28, 0x75, 0x69, 0x6e, 0x74, 0x33, 0x32, 0x5f, 0x74, 0x28, 0x74, 0x68, 0x72, 0x65, 0x61
        /*009d*/ 	.byte	0x64, 0x49, 0x64, 0x78, 0x2e, 0x78, 0x29, 0x20, 0x2f, 0x20, 0x33, 0x32, 0x29, 0x20, 0x25, 0x20
        /*00ad*/ 	.byte	0x34, 0x29, 0x20, 0x3d, 0x3d, 0x20, 0x28, 0x28, 0x28, 0x74, 0x6d, 0x65, 0x6d, 0x5f, 0x61, 0x64
        /*00bd*/ 	.byte	0x64, 0x72, 0x20, 0x3e, 0x3e, 0x20, 0x31, 0x36, 0x29, 0x20, 0x2f, 0x20, 0x33, 0x32, 0x29, 0x20
        /*00cd*/ 	.byte	0x25, 0x20, 0x34, 0x29, 0x00
	.type		__unnamed_1,@object
	.size		__unnamed_1,(__unnamed_2 - __unnamed_1)
__unnamed_1:
        /*00d2*/ 	.byte	0x61, 0x75, 0x74, 0x6f, 0x20, 0x63, 0x75, 0x74, 0x65, 0x3a, 0x3a, 0x61, 0x73, 0x5f, 0x70, 0x6f
        /* <DEDUP_REMOVED lines=24> */
        /*0262*/ 	.byte	0x3c, 0x34, 0x30, 0x39, 0x36, 0x3e, 0x3e, 0x3e, 0x3e, 0x5d, 0x00
	.type		__unnamed_2,@object
	.size		__unnamed_2,(.L_2 - __unnamed_2)
__unnamed_2:
        /* <DEDUP_REMOVED lines=40> */
        /*04ed*/ 	.byte	0x74, 0x65, 0x3a, 0x3a, 0x43, 0x3c, 0x30, 0x3e, 0x3e, 0x3e, 0x3e, 0x5d, 0x00
.L_2:


//--------------------- .nv.shared._ZN7cutlass13device_kernelINS_4gemm6kernel13GemmUniversalIN4cute5tupleIJiiiiEEENS1_10collective13CollectiveMmaINS1_35MainloopSm100TmaUmmaWarpSpecializedILi17ELi2ELi4ENS5_IJNS4_1CILi1EEESB_SB_EEEEENS5_IJNSA_ILi64EEENSA_ILi128EEESE_EEENS_12float_e5m2_tENS5_IJSB_llEEENS_12float_e4m3_tENS5_IJlSB_lEEENS4_8TiledMMAINS4_8MMA_AtomIJNS4_10MMA_TraitsINS4_19SM100_MMA_F8F6F4_SSEJSH_SJ_fSE_SF_NS4_17integral_constantINS4_4UMMA5MajorELSR_1EEENSP_ISR_LSR_0EEENSP_INSQ_7ScaleInELSU_0EEESV_EEEEEENS4_6LayoutISC_NS5_IJNSA_ILi0EEESZ_SZ_EEEEENS5_IJNS4_10UnderscoreES12_S12_EEEEENS4_13SM90_TMA_LOADENS4_14ComposedLayoutINS4_7SwizzleILi2ELi4ELi3EEENS4_18smem_ptr_flag_bitsILi8EEENSY_INS5_IJSE_NSA_ILi8EEEEEENS5_IJSB_SE_EEEEEEEvNS4_8identityES15_NS16_IS18_S1A_NSY_INS5_IJS1B_SE_EEENS5_IJSE_SB_EEEEEEEvS1G_EENS_8epilogue10collective18CollectiveEpilogueINS1M_23Sm100TmaWarpSpecializedILi2ELi2ELi32ELb0ELb0EEEJSG_NS5_IJNSY_ISE_SB_EES1R_EEESH_SK_SH_SK_NS1M_6fusion15FusionCallbacksIS1Q_NS1T_17LinearCombinationISH_fSH_fLNS_15FloatRoundStyleE2EEESG_S1S_JEEENS4_5SM1004TMEM4LOAD26SM100_TMEM_LOAD_16dp32b32xES15_S1K_NS4_39AutoVectorizingCopyWithAssumedAlignmentILi128EEENS4_14SM90_TMA_STOREES1K_S24_S24_EEEvvEEEEvNT_6ParamsE --------------------------
	.section	.nv.shared._ZN7cutlass13device_kernelINS_4gemm6kernel13GemmUniversalIN4cute5tupleIJiiiiEEENS1_10collective13CollectiveMmaINS1_35MainloopSm100TmaUmmaWarpSpecializedILi17ELi2ELi4ENS5_IJNS4_1CILi1EEESB_SB_EEEEENS5_IJNSA_ILi64EEENSA_ILi128EEESE_EEENS_12float_e5m2_tENS5_IJSB_llEEENS_12float_e4m3_tENS5_IJlSB_lEEENS4_8TiledMMAINS4_8MMA_AtomIJNS4_10MMA_TraitsINS4_19SM100_MMA_F8F6F4_SSEJSH_SJ_fSE_SF_NS4_17integral_constantINS4_4UMMA5MajorELSR_1EEENSP_ISR_LSR_0EEENSP_INSQ_7ScaleInELSU_0EEESV_EEEEEENS4_6LayoutISC_NS5_IJNSA_ILi0EEESZ_SZ_EEEEENS5_IJNS4_10UnderscoreES12_S12_EEEEENS4_13SM90_TMA_LOADENS4_14ComposedLayoutINS4_7SwizzleILi2ELi4ELi3EEENS4_18smem_ptr_flag_bitsILi8EEENSY_INS5_IJSE_NSA_ILi8EEEEEENS5_IJSB_SE_EEEEEEEvNS4_8identityES15_NS16_IS18_S1A_NSY_INS5_IJS1B_SE_EEENS5_IJSE_SB_EEEEEEEvS1G_EENS_8epilogue10collective18CollectiveEpilogueINS1M_23Sm100TmaWarpSpecializedILi2ELi2ELi32ELb0ELb0EEEJSG_NS5_IJNSY_ISE_SB_EES1R_EEESH_SK_SH_SK_NS1M_6fusion15FusionCallbacksIS1Q_NS1T_17LinearCombinationISH_fSH_fLNS_15FloatRoundStyleE2EEESG_S1S_JEEENS4_5SM1004TMEM4LOAD26SM100_TMEM_LOAD_16dp32b32xES15_S1K_NS4_39AutoVectorizingCopyWithAssumedAlignmentILi128EEENS4_14SM90_TMA_STOREES1K_S24_S24_EEEvvEEEEvNT_6ParamsE,"aw",@nobits
	.sectionflags	@""
	.align	16
	.zero		1024


//--------------------- .nv.shared.reserved.0     --------------------------
	.section	.nv.shared.reserved.0,"aw",@nobits
	.weak		__nv_reservedSMEM_offset_0_alias
	.size		__nv_reservedSMEM_offset_0_alias, 0, 64
	.other		__nv_reservedSMEM_offset_0_alias,@"STO_CUDA_RESERVED_SHARED STV_DEFAULT"
__nv_reservedSMEM_offset_0_alias:
	.zero		0
.nv.shared.reserved.0:
	.zero		64
	.weak		__nv_reservedSMEM_tcgen05_partition
	.type		__nv_reservedSMEM_tcgen05_partition,@object
	.size		__nv_reservedSMEM_tcgen05_partition,(.L_0 - __nv_reservedSMEM_tcgen05_partition)
__nv_reservedSMEM_tcgen05_partition:
	.zero		32
.L_0:


//--------------------- .nv.global                --------------------------
	.section	.nv.global,"aw",@nobits
.nv.global:
	.type		_ZN40_INTERNAL_b10a2f8c_4_k_cu_049965a3_271044cute1_E,@object
	.size		_ZN40_INTERNAL_b10a2f8c_4_k_cu_049965a3_271044cute1_E,(_ZN40_INTERNAL_b10a2f8c_4_k_cu_049965a3_271044cuda3std3__45__cpo6cbeginE - _ZN40_INTERNAL_b10a2f8c_4_k_cu_049965a3_271044cute1_E)
_ZN40_INTERNAL_b10a2f8c_4_k_cu_049965a3_271044cute1_E:
	.zero		1
	.type		_ZN40_INTERNAL_b10a2f8c_4_k_cu_049965a3_271044cuda3std3__45__cpo6cbeginE,@object
	.size		_ZN40_INTERNAL_b10a2f8c_4_k_cu_049965a3_271044cuda3std3__45__cpo6cbeginE,(_ZN40_INTERNAL_b10a2f8c_4_k_cu_049965a3_271044cuda3std3__48in_placeE - _ZN40_INTERNAL_b10a2f8c_4_k_cu_049965a3_271044cuda3std3__45__cpo6cbeginE)
_ZN40_INTERNAL_b10a2f8c_4_k_cu_049965a3_271044cuda3std3__45__cpo6cbeginE:
	.zero		1
	.type		_ZN40_INTERNAL_b10a2f8c_4_k_cu_049965a3_271044cuda3std3__48in_placeE,@object
	.size		_ZN40_INTERNAL_b10a2f8c_4_k_cu_049965a3_271044cuda3std3__48in_placeE,(_ZN40_INTERNAL_b10a2f8c_4_k_cu_049965a3_271044cuda3std6ranges3__45__cpo9iter_moveE - _ZN40_INTERNAL_b10a2f8c_4_k_cu_049965a3_271044cuda3std3__48in_placeE)
_ZN40_INTERNAL_b10a2f8c_4_k_cu_049965a3_271044cuda3std3__48in_placeE:
	.zero		1
	.type		_ZN40_INTERNAL_b10a2f8c_4_k_cu_049965a3_271044cuda3std6ranges3__45__cpo9iter_moveE,@object
	.size		_ZN40_INTERNAL_b10a2f8c_4_k_cu_049965a3_271044cuda3std6ranges3__45__cpo9iter_moveE,(_ZN40_INTERNAL_b10a2f8c_4_k_cu_049965a3_271044cuda3std3__45__cpo5beginE - _ZN40_INTERNAL_b10a2f8c_4_k_cu_049965a3_271044cuda3std6ranges3__45__cpo9iter_moveE)
_ZN40_INTERNAL_b10a2f8c_4_k_cu_049965a3_271044cuda3std6ranges3__45__cpo9iter_moveE:
	.zero		1
	.type		_ZN40_INTERNAL_b10a2f8c_4_k_cu_049965a3_271044cuda3std3__45__cpo5beginE,@object
	.size		_ZN40_INTERNAL_b10a2f8c_4_k_cu_049965a3_271044cuda3std3__45__cpo5beginE,(_ZN40_INTERNAL_b10a2f8c_4_k_cu_049965a3_271044cuda3std3__442_GLOBAL__N__b10a2f8c_4_k_cu_049965a3_271046ignoreE - _ZN40_INTERNAL_b10a2f8c_4_k_cu_049965a3_271044cuda3std3__45__cpo5beginE)
_ZN40_INTERNAL_b10a2f8c_4_k_cu_049965a3_271044cuda3std3__45__cpo5beginE:
	.zero		1
	.type		_ZN40_INTERNAL_b10a2f8c_4_k_cu_049965a3_271044cuda3std3__442_GLOBAL__N__b10a2f8c_4_k_cu_049965a3_271046ignoreE,@object
	.size		_ZN40_INTERNAL_b10a2f8c_4_k_cu_049965a3_271044cuda3std3__442_GLOBAL__N__b10a2f8c_4_k_cu_049965a3_271046ignoreE,(_ZN40_INTERNAL_b10a2f8c_4_k_cu_049965a3_271044cute7productE - _ZN40_INTERNAL_b10a2f8c_4_k_cu_049965a3_271044cuda3std3__442_GLOBAL__N__b10a2f8c_4_k_cu_049965a3_271046ignoreE)
_ZN40_INTERNAL_b10a2f8c_4_k_cu_049965a3_271044cuda3std3__442_GLOBAL__N__b10a2f8c_4_k_cu_049965a3_271046ignoreE:
	.zero		1
	.type		_ZN40_INTERNAL_b10a2f8c_4_k_cu_049965a3_271044cute7productE,@object
	.size		_ZN40_INTERNAL_b10a2f8c_4_k_cu_049965a3_271044cute7productE,(_ZN40_INTERNAL_b10a2f8c_4_k_cu_049965a3_271044cuda3std3__45__cpo3endE - _ZN40_INTERNAL_b10a2f8c_4_k_cu_049965a3_271044cute7productE)
_ZN40_INTERNAL_b10a2f8c_4_k_cu_049965a3_271044cute7productE:
	.zero		1
	.type		_ZN40_INTERNAL_b10a2f8c_4_k_cu_049965a3_271044cuda3std3__45__cpo3endE,@object
	.size		_ZN40_INTERNAL_b10a2f8c_4_k_cu_049965a3_271044cuda3std3__45__cpo3endE,(_ZN40_INTERNAL_b10a2f8c_4_k_cu_049965a3_271044cuda3std3__419piecewise_constructE - _ZN40_INTERNAL_b10a2f8c_4_k_cu_049965a3_271044cuda3std3__45__cpo3endE)
_ZN40_INTERNAL_b10a2f8c_4_k_cu_049965a3_271044cuda3std3__45__cpo3endE:
	.zero		1
	.type		_ZN40_INTERNAL_b10a2f8c_4_k_cu_049965a3_271044cuda3std3__419piecewise_constructE,@object
	.size		_ZN40_INTERNAL_b10a2f8c_4_k_cu_049965a3_271044cuda3std3__419piecewise_constructE,(_ZN40_INTERNAL_b10a2f8c_4_k_cu_049965a3_271044cuda3std3__45__cpo4cendE - _ZN40_INTERNAL_b10a2f8c_4_k_cu_049965a3_271044cuda3std3__419piecewise_constructE)
_ZN40_INTERNAL_b10a2f8c_4_k_cu_049965a3_271044cuda3std3__419piecewise_constructE:
	.zero		1
	.type		_ZN40_INTERNAL_b10a2f8c_4_k_cu_049965a3_271044cuda3std3__45__cpo4cendE,@object
	.size		_ZN40_INTERNAL_b10a2f8c_4_k_cu_049965a3_271044cuda3std3__45__cpo4cendE,(_ZN40_INTERNAL_b10a2f8c_4_k_cu_049965a3_271044cuda3std6ranges3__45__cpo4swapE - _ZN40_INTERNAL_b10a2f8c_4_k_cu_049965a3_271044cuda3std3__45__cpo4cendE)
_ZN40_INTERNAL_b10a2f8c_4_k_cu_049965a3_271044cuda3std3__45__cpo4cendE:
	.zero		1
	.type		_ZN40_INTERNAL_b10a2f8c_4_k_cu_049965a3_271044cuda3std6ranges3__45__cpo4swapE,@object
	.size		_ZN40_INTERNAL_b10a2f8c_4_k_cu_049965a3_271044cuda3std6ranges3__45__cpo4swapE,(.L_10 - _ZN40_INTERNAL_b10a2f8c_4_k_cu_049965a3_271044cuda3std6ranges3__45__cpo4swapE)
_ZN40_INTERNAL_b10a2f8c_4_k_cu_049965a3_271044cuda3std6ranges3__45__cpo4swapE:
	.zero		1
.L_10:


//--------------------- .nv.constant0._ZN7cutlass13device_kernelINS_4gemm6kernel13GemmUniversalIN4cute5tupleIJiiiiEEENS1_10collective13CollectiveMmaINS1_35MainloopSm100TmaUmmaWarpSpecializedILi17ELi2ELi4ENS5_IJNS4_1CILi1EEESB_SB_EEEEENS5_IJNSA_ILi64EEENSA_ILi128EEESE_EEENS_12float_e5m2_tENS5_IJSB_llEEENS_12float_e4m3_tENS5_IJlSB_lEEENS4_8TiledMMAINS4_8MMA_AtomIJNS4_10MMA_TraitsINS4_19SM100_MMA_F8F6F4_SSEJSH_SJ_fSE_SF_NS4_17integral_constantINS4_4UMMA5MajorELSR_1EEENSP_ISR_LSR_0EEENSP_INSQ_7ScaleInELSU_0EEESV_EEEEEENS4_6LayoutISC_NS5_IJNSA_ILi0EEESZ_SZ_EEEEENS5_IJNS4_10UnderscoreES12_S12_EEEEENS4_13SM90_TMA_LOADENS4_14ComposedLayoutINS4_7SwizzleILi2ELi4ELi3EEENS4_18smem_ptr_flag_bitsILi8EEENSY_INS5_IJSE_NSA_ILi8EEEEEENS5_IJSB_SE_EEEEEEEvNS4_8identityES15_NS16_IS18_S1A_NSY_INS5_IJS1B_SE_EEENS5_IJSE_SB_EEEEEEEvS1G_EENS_8epilogue10collective18CollectiveEpilogueINS1M_23Sm100TmaWarpSpecializedILi2ELi2ELi32ELb0ELb0EEEJSG_NS5_IJNSY_ISE_SB_EES1R_EEESH_SK_SH_SK_NS1M_6fusion15FusionCallbacksIS1Q_NS1T_17LinearCombinationISH_fSH_fLNS_15FloatRoundStyleE2EEESG_S1S_JEEENS4_5SM1004TMEM4LOAD26SM100_TMEM_LOAD_16dp32b32xES15_S1K_NS4_39AutoVectorizingCopyWithAssumedAlignmentILi128EEENS4_14SM90_TMA_STOREES1K_S24_S24_EEEvvEEEEvNT_6ParamsE --------------------------
	.section	.nv.constant0._ZN7cutlass13device_kernelINS_4gemm6kernel13GemmUniversalIN4cute5tupleIJiiiiEEENS1_10collective13CollectiveMmaINS1_35MainloopSm100TmaUmmaWarpSpecializedILi17ELi2ELi4ENS5_IJNS4_1CILi1EEESB_SB_EEEEENS5_IJNSA_ILi64EEENSA_ILi128EEESE_EEENS_12float_e5m2_tENS5_IJSB_llEEENS_12float_e4m3_tENS5_IJlSB_lEEENS4_8TiledMMAINS4_8MMA_AtomIJNS4_10MMA_TraitsINS4_19SM100_MMA_F8F6F4_SSEJSH_SJ_fSE_SF_NS4_17integral_constantINS4_4UMMA5MajorELSR_1EEENSP_ISR_LSR_0EEENSP_INSQ_7ScaleInELSU_0EEESV_EEEEEENS4_6LayoutISC_NS5_IJNSA_ILi0EEESZ_SZ_EEEEENS5_IJNS4_10UnderscoreES12_S12_EEEEENS4_13SM90_TMA_LOADENS4_14ComposedLayoutINS4_7SwizzleILi2ELi4ELi3EEENS4_18smem_ptr_flag_bitsILi8EEENSY_INS5_IJSE_NSA_ILi8EEEEEENS5_IJSB_SE_EEEEEEEvNS4_8identityES15_NS16_IS18_S1A_NSY_INS5_IJS1B_SE_EEENS5_IJSE_SB_EEEEEEEvS1G_EENS_8epilogue10collective18CollectiveEpilogueINS1M_23Sm100TmaWarpSpecializedILi2ELi2ELi32ELb0ELb0EEEJSG_NS5_IJNSY_ISE_SB_EES1R_EEESH_SK_SH_SK_NS1M_6fusion15FusionCallbacksIS1Q_NS1T_17LinearCombinationISH_fSH_fLNS_15FloatRoundStyleE2EEESG_S1S_JEEENS4_5SM1004TMEM4LOAD26SM100_TMEM_LOAD_16dp32b32xES15_S1K_NS4_39AutoVectorizingCopyWithAssumedAlignmentILi128EEENS4_14SM90_TMA_STOREES1K_S24_S24_EEEvvEEEEvNT_6ParamsE,"a",@progbits
	.sectionflags	@""
	.align	4
.nv.constant0._ZN7cutlass13device_kernelINS_4gemm6kernel13GemmUniversalIN4cute5tupleIJiiiiEEENS1_10collective13CollectiveMmaINS1_35MainloopSm100TmaUmmaWarpSpecializedILi17ELi2ELi4ENS5_IJNS4_1CILi1EEESB_SB_EEEEENS5_IJNSA_ILi64EEENSA_ILi128EEESE_EEENS_12float_e5m2_tENS5_IJSB_llEEENS_12float_e4m3_tENS5_IJlSB_lEEENS4_8TiledMMAINS4_8MMA_AtomIJNS4_10MMA_TraitsINS4_19SM100_MMA_F8F6F4_SSEJSH_SJ_fSE_SF_NS4_17integral_constantINS4_4UMMA5MajorELSR_1EEENSP_ISR_LSR_0EEENSP_INSQ_7ScaleInELSU_0EEESV_EEEEEENS4_6LayoutISC_NS5_IJNSA_ILi0EEESZ_SZ_EEEEENS5_IJNS4_10UnderscoreES12_S12_EEEEENS4_13SM90_TMA_LOADENS4_14ComposedLayoutINS4_7SwizzleILi2ELi4ELi3EEENS4_18smem_ptr_flag_bitsILi8EEENSY_INS5_IJSE_NSA_ILi8EEEEEENS5_IJSB_SE_EEEEEEEvNS4_8identityES15_NS16_IS18_S1A_NSY_INS5_IJS1B_SE_EEENS5_IJSE_SB_EEEEEEEvS1G_EENS_8epilogue10collective18CollectiveEpilogueINS1M_23Sm100TmaWarpSpecializedILi2ELi2ELi32ELb0ELb0EEEJSG_NS5_IJNSY_ISE_SB_EES1R_EEESH_SK_SH_SK_NS1M_6fusion15FusionCallbacksIS1Q_NS1T_17LinearCombinationISH_fSH_fLNS_15FloatRoundStyleE2EEESG_S1S_JEEENS4_5SM1004TMEM4LOAD26SM100_TMEM_LOAD_16dp32b32xES15_S1K_NS4_39AutoVectorizingCopyWithAssumedAlignmentILi128EEENS4_14SM90_TMA_STOREES1K_S24_S24_EEEvvEEEEvNT_6ParamsE:
	.zero		2944


//--------------------- SYMBOLS --------------------------

	.type		.nv.reservedSmem.offset0,@object
	.size		.nv.reservedSmem.offset0,0x4
	.type		.nv.reservedSmem.cap,@object
	.size		.nv.reservedSmem.cap,0x4
	.type		__assertfail,@function
